	.target	sm_90a

	.elftype	@"ET_EXEC"


//--------------------- .note.nv.tkinfo           --------------------------
	.section	.note.nv.tkinfo,"",@"SHT_NOTE"
	.sectionflags	@"SHF_NOTE_NV_TKINFO"
	.tkinfo
        /*0018*/ 	.word	0x00000002
        /*0030*/ 	.string	""
        /*0030*/ 	.string	"ptxas"
        /*0030*/ 	.string	"Cuda compilation tools, release 13.0, V13.0.88"
        /*0030*/ 	.string	"Build cuda_13.0.r13.0/compiler.36424714_0"
        /*0030*/ 	.string	"-arch sm_90a -m 64 "



//--------------------- .note.nv.cuinfo           --------------------------
	.section	.note.nv.cuinfo,"",@"SHT_NOTE"
	.sectionflags	@"SHF_NOTE_NV_CUINFO"
        /*0018*/ 	.short	0x0002
        /*001a*/ 	.short	0x005a
        /*001c*/ 	.short	0x0082
	.zero		2


//--------------------- .nv.info                  --------------------------
	.section	.nv.info,"",@"SHT_CUDA_INFO"
	.align	4


	//----- nvinfo : EIATTR_REGCOUNT
	.align		4
        /*0000*/ 	.byte	0x04, 0x2f
        /*0002*/ 	.short	(.L_15 - .L_14)
	.align		4
.L_14:
        /*0004*/ 	.word	index@(_ZN7cutlass13device_kernelINS_4gemm6kernel13GemmUniversalIN4cute5tupleIJiiiiEEENS1_10collective13CollectiveMmaINS1_34MainloopSm90TmaGmmaWarpSpecializedILi4ENS5_IJNS4_1CILi1EEENSA_ILi2EEESB_EEENS1_35KernelTmaWarpSpecializedCooperativeEEENS5_IJNSA_ILi128EEENSA_ILi64EEENSA_ILi32EEEEEENS_10bfloat16_tENS5_IJlSB_lEEESK_SL_NS4_8TiledMMAINS4_8MMA_AtomIJNS4_4SM904GMMA27MMA_64x64x16_F32BF16BF16_SSILNSP_5MajorE0ELSR_0ELNSP_7ScaleInE1ELSS_1EEEEEENS4_6LayoutINS5_IJSC_SB_SB_EEENS5_IJSB_NSA_ILi0EEESX_EEEEENS5_IJNS4_10UnderscoreES10_S10_EEEEENS4_23SM90_TMA_LOAD_MULTICASTENS4_14ComposedLayoutINS4_7SwizzleILi2ELi4ELi3EEENS4_18smem_ptr_flag_bitsILi16EEENSV_INS5_IJNSA_ILi8EEESI_EEENS5_IJSI_SB_EEEEEEEvNS4_8identityENS4_13SM90_TMA_LOADES1D_vS1E_EENS_8epilogue10collective6detail29Sm90TmaWarpSpecializedAdapterINS1I_15DefaultEpilogueISK_SL_SL_NS1H_6thread17LinearCombinationISK_Li1EffLNS1M_9ScaleType4KindE0ELNS_15FloatRoundStyleE2ESK_EENS1_15EpilogueDefaultEEEEEvvEEEEvNT_6ParamsE)
        /*0008*/ 	.word	0x000000a8


	//----- nvinfo : EIATTR_FRAME_SIZE
	.align		4
.L_15:
        /*000c*/ 	.byte	0x04, 0x11
        /*000e*/ 	.short	(.L_17 - .L_16)
	.align		4
.L_16:
        /*0010*/ 	.word	index@(_ZN7cutlass13device_kernelINS_4gemm6kernel13GemmUniversalIN4cute5tupleIJiiiiEEENS1_10collective13CollectiveMmaINS1_34MainloopSm90TmaGmmaWarpSpecializedILi4ENS5_IJNS4_1CILi1EEENSA_ILi2EEESB_EEENS1_35KernelTmaWarpSpecializedCooperativeEEENS5_IJNSA_ILi128EEENSA_ILi64EEENSA_ILi32EEEEEENS_10bfloat16_tENS5_IJlSB_lEEESK_SL_NS4_8TiledMMAINS4_8MMA_AtomIJNS4_4SM904GMMA27MMA_64x64x16_F32BF16BF16_SSILNSP_5MajorE0ELSR_0ELNSP_7ScaleInE1ELSS_1EEEEEENS4_6LayoutINS5_IJSC_SB_SB_EEENS5_IJSB_NSA_ILi0EEESX_EEEEENS5_IJNS4_10UnderscoreES10_S10_EEEEENS4_23SM90_TMA_LOAD_MULTICASTENS4_14ComposedLayoutINS4_7SwizzleILi2ELi4ELi3EEENS4_18smem_ptr_flag_bitsILi16EEENSV_INS5_IJNSA_ILi8EEESI_EEENS5_IJSI_SB_EEEEEEEvNS4_8identityENS4_13SM90_TMA_LOADES1D_vS1E_EENS_8epilogue10collective6detail29Sm90TmaWarpSpecializedAdapterINS1I_15DefaultEpilogueISK_SL_SL_NS1H_6thread17LinearCombinationISK_Li1EffLNS1M_9ScaleType4KindE0ELNS_15FloatRoundStyleE2ESK_EENS1_15EpilogueDefaultEEEEEvvEEEEvNT_6ParamsE)
        /*0014*/ 	.word	0x00000000


	//----- nvinfo : EIATTR_MIN_STACK_SIZE
	.align		4
.L_17:
        /*0018*/ 	.byte	0x04, 0x12
        /*001a*/ 	.short	(.L_19 - .L_18)
	.align		4
.L_18:
        /*001c*/ 	.word	index@(_ZN7cutlass13device_kernelINS_4gemm6kernel13GemmUniversalIN4cute5tupleIJiiiiEEENS1_10collective13CollectiveMmaINS1_34MainloopSm90TmaGmmaWarpSpecializedILi4ENS5_IJNS4_1CILi1EEENSA_ILi2EEESB_EEENS1_35KernelTmaWarpSpecializedCooperativeEEENS5_IJNSA_ILi128EEENSA_ILi64EEENSA_ILi32EEEEEENS_10bfloat16_tENS5_IJlSB_lEEESK_SL_NS4_8TiledMMAINS4_8MMA_AtomIJNS4_4SM904GMMA27MMA_64x64x16_F32BF16BF16_SSILNSP_5MajorE0ELSR_0ELNSP_7ScaleInE1ELSS_1EEEEEENS4_6LayoutINS5_IJSC_SB_SB_EEENS5_IJSB_NSA_ILi0EEESX_EEEEENS5_IJNS4_10UnderscoreES10_S10_EEEEENS4_23SM90_TMA_LOAD_MULTICASTENS4_14ComposedLayoutINS4_7SwizzleILi2ELi4ELi3EEENS4_18smem_ptr_flag_bitsILi16EEENSV_INS5_IJNSA_ILi8EEESI_EEENS5_IJSI_SB_EEEEEEEvNS4_8identityENS4_13SM90_TMA_LOADES1D_vS1E_EENS_8epilogue10collective6detail29Sm90TmaWarpSpecializedAdapterINS1I_15DefaultEpilogueISK_SL_SL_NS1H_6thread17LinearCombinationISK_Li1EffLNS1M_9ScaleType4KindE0ELNS_15FloatRoundStyleE2ESK_EENS1_15EpilogueDefaultEEEEEvvEEEEvNT_6ParamsE)
        /*0020*/ 	.word	0x00000000
.L_19:


//--------------------- .nv.compat                --------------------------
	.section	.nv.compat,"",@"SHT_CUDA_COMPAT_INFO"
	.align	4
        /*0000*/ 	.byte	0x02, 0x09, 0x01, 0x00, 0x02, 0x02, 0x04, 0x00, 0x02, 0x05, 0x05, 0x00, 0x03, 0x07, 0x01, 0x01
        /*0010*/ 	.byte	0x02, 0x03, 0x01, 0x00, 0x02, 0x06, 0x01, 0x00, 0x04, 0x0b, 0x08, 0x00, 0x00, 0x00, 0x00, 0x00
        /*0020*/ 	.byte	0x00, 0x00, 0x00, 0x00


//--------------------- .nv.info._ZN7cutlass13device_kernelINS_4gemm6kernel13GemmUniversalIN4cute5tupleIJiiiiEEENS1_10collective13CollectiveMmaINS1_34MainloopSm90TmaGmmaWarpSpecializedILi4ENS5_IJNS4_1CILi1EEENSA_ILi2EEESB_EEENS1_35KernelTmaWarpSpecializedCooperativeEEENS5_IJNSA_ILi128EEENSA_ILi64EEENSA_ILi32EEEEEENS_10bfloat16_tENS5_IJlSB_lEEESK_SL_NS4_8TiledMMAINS4_8MMA_AtomIJNS4_4SM904GMMA27MMA_64x64x16_F32BF16BF16_SSILNSP_5MajorE0ELSR_0ELNSP_7ScaleInE1ELSS_1EEEEEENS4_6LayoutINS5_IJSC_SB_SB_EEENS5_IJSB_NSA_ILi0EEESX_EEEEENS5_IJNS4_10UnderscoreES10_S10_EEEEENS4_23SM90_TMA_LOAD_MULTICASTENS4_14ComposedLayoutINS4_7SwizzleILi2ELi4ELi3EEENS4_18smem_ptr_flag_bitsILi16EEENSV_INS5_IJNSA_ILi8EEESI_EEENS5_IJSI_SB_EEEEEEEvNS4_8identityENS4_13SM90_TMA_LOADES1D_vS1E_EENS_8epilogue10collective6detail29Sm90TmaWarpSpecializedAdapterINS1I_15DefaultEpilogueISK_SL_SL_NS1H_6thread17LinearCombinationISK_Li1EffLNS1M_9ScaleType4KindE0ELNS_15FloatRoundStyleE2ESK_EENS1_15EpilogueDefaultEEEEEvvEEEEvNT_6ParamsE --------------------------
	.section	.nv.info._ZN7cutlass13device_kernelINS_4gemm6kernel13GemmUniversalIN4cute5tupleIJiiiiEEENS1_10collective13CollectiveMmaINS1_34MainloopSm90TmaGmmaWarpSpecializedILi4ENS5_IJNS4_1CILi1EEENSA_ILi2EEESB_EEENS1_35KernelTmaWarpSpecializedCooperativeEEENS5_IJNSA_ILi128EEENSA_ILi64EEENSA_ILi32EEEEEENS_10bfloat16_tENS5_IJlSB_lEEESK_SL_NS4_8TiledMMAINS4_8MMA_AtomIJNS4_4SM904GMMA27MMA_64x64x16_F32BF16BF16_SSILNSP_5MajorE0ELSR_0ELNSP_7ScaleInE1ELSS_1EEEEEENS4_6LayoutINS5_IJSC_SB_SB_EEENS5_IJSB_NSA_ILi0EEESX_EEEEENS5_IJNS4_10UnderscoreES10_S10_EEEEENS4_23SM90_TMA_LOAD_MULTICASTENS4_14ComposedLayoutINS4_7SwizzleILi2ELi4ELi3EEENS4_18smem_ptr_flag_bitsILi16EEENSV_INS5_IJNSA_ILi8EEESI_EEENS5_IJSI_SB_EEEEEEEvNS4_8identityENS4_13SM90_TMA_LOADES1D_vS1E_EENS_8epilogue10collective6detail29Sm90TmaWarpSpecializedAdapterINS1I_15DefaultEpilogueISK_SL_SL_NS1H_6thread17LinearCombinationISK_Li1EffLNS1M_9ScaleType4KindE0ELNS_15FloatRoundStyleE2ESK_EENS1_15EpilogueDefaultEEEEEvvEEEEvNT_6ParamsE,"",@"SHT_CUDA_INFO"
	.sectionflags	@""
	.align	4


	//----- nvinfo : EIATTR_CUDA_API_VERSION
	.align		4
        /*0000*/ 	.byte	0x04, 0x37
        /*0002*/ 	.short	(.L_21 - .L_20)
.L_20:
        /*0004*/ 	.word	0x00000082


	//----- nvinfo : EIATTR_KPARAM_INFO
	.align		4
.L_21:
        /*0008*/ 	.byte	0x04, 0x17
        /*000a*/ 	.short	(.L_23 - .L_22)
.L_22:
        /*000c*/ 	.word	0x00000000
        /*0010*/ 	.short	0x0000
        /*0012*/ 	.short	0x0070
        /*0014*/ 	.byte	0x00, 0xf0, 0x01, 0x10


	//----- nvinfo : EIATTR_SPARSE_MMA_MASK
	.align		4
.L_23:
        /*0018*/ 	.byte	0x03, 0x50
        /*001a*/ 	.short	0x0000


	//----- nvinfo : EIATTR_MAXREG_COUNT
	.align		4
        /*001c*/ 	.byte	0x03, 0x1b
        /*001e*/ 	.short	0x00a8


	//----- nvinfo : EIATTR_NUM_BARRIERS
	.align		4
        /*0020*/ 	.byte	0x02, 0x4c
        /*0022*/ 	.byte	0x01
	.zero		1


	//----- nvinfo : EIATTR_EXTERNS
	.align		4
        /*0024*/ 	.byte	0x04, 0x0f
        /*0026*/ 	.short	(.L_25 - .L_24)


	//   ....[0]....
	.align		4
.L_24:
        /*0028*/ 	.word	index@(__assertfail)


	//----- nvinfo : EIATTR_MERCURY_ISA_VERSION
	.align		4
.L_25:
        /*002c*/ 	.byte	0x03, 0x5f
        /*002e*/ 	.short	0x0101


	//----- nvinfo : EIATTR_INT_WARP_WIDE_INSTR_OFFSETS
	.align		4
        /*0030*/ 	.byte	0x04, 0x31
        /*0032*/ 	.short	(.L_27 - .L_26)


	//   ....[0]....
.L_26:
        /*0034*/ 	.word	0x00000420


	//   ....[1]....
        /*0038*/ 	.word	0x00000440


	//   ....[2]....
        /*003c*/ 	.word	0x00000610


	//   ....[3]....
        /*0040*/ 	.word	0x00001a50


	//----- nvinfo : EIATTR_COOP_GROUP_MASK_REGIDS
	.align		4
.L_27:
        /*0044*/ 	.byte	0x04, 0x29
        /*0046*/ 	.short	(.L_29 - .L_28)


	//   ....[0]....
.L_28:
        /*0048*/ 	.word	0xffffffff


	//   ....[1]....
        /*004c*/ 	.word	0xffffffff


	//   ....[2]....
        /*0050*/ 	.word	0xffffffff


	//   ....[3]....
        /*0054*/ 	.word	0xffffffff


	//   ....[4]....
        /*0058*/ 	.word	0xffffffff


	//   ....[5]....
        /*005c*/ 	.word	0xffffffff


	//----- nvinfo : EIATTR_COOP_GROUP_INSTR_OFFSETS
	.align		4
.L_29:
        /*0060*/ 	.byte	0x04, 0x28
        /*0062*/ 	.short	(.L_31 - .L_30)


	//   ....[0]....
.L_30:
        /*0064*/ 	.word	0x00000060


	//   ....[1]....
        /*0068*/ 	.word	0x00000070


	//   ....[2]....
        /*006c*/ 	.word	0x00000130


	//   ....[3]....
        /*0070*/ 	.word	0x000002d0


	//   ....[4]....
        /*0074*/ 	.word	0x00000780


	//   ....[5]....
        /*0078*/ 	.word	0x000011c0


	//----- nvinfo : EIATTR_REG_RECONFIG
	.align		4
.L_31:
        /*007c*/ 	.byte	0x01, 0x54
	.zero		2


	//----- nvinfo : EIATTR_SYSCALL_OFFSETS
	.align		4
        /*0080*/ 	.byte	0x04, 0x46
        /*0082*/ 	.short	(.L_33 - .L_32)


	//   ....[0]....
.L_32:
        /*0084*/ 	.word	0x00001380


	//----- nvinfo : EIATTR_MBARRIER_INSTR_OFFSETS
	.align		4
.L_33:
        /*0088*/ 	.byte	0x04, 0x39
        /*008a*/ 	.short	(.L_35 - .L_34)


	//   ....[0]....
.L_34:
        /*008c*/ 	.word	0x00000230
        /*0090*/ 	.word	0x000000ff
        /*0094*/ 	.word	0x00000000
        /*0098*/ 	.short	0x0100
        /*009a*/ 	.byte	0x08
	.zero		1


	//   ....[1]....
        /*009c*/ 	.word	0x00000240
        /*00a0*/ 	.word	0x000000ff
        /*00a4*/ 	.word	0x00000020
        /*00a8*/ 	.short	0x0100
        /*00aa*/ 	.byte	0x08
	.zero		1


	//   ....[2]....
        /*00ac*/ 	.word	0x00000250
        /*00b0*/ 	.word	0x000000ff
        /*00b4*/ 	.word	0x00000008
        /*00b8*/ 	.short	0x0100
        /*00ba*/ 	.byte	0x08
	.zero		1


	//   ....[3]....
        /*00bc*/ 	.word	0x00000260
        /*00c0*/ 	.word	0x000000ff
        /*00c4*/ 	.word	0x00000028
        /*00c8*/ 	.short	0x0100
        /*00ca*/ 	.byte	0x08
	.zero		1


	//   ....[4]....
        /*00cc*/ 	.word	0x00000270
        /*00d0*/ 	.word	0x000000ff
        /*00d4*/ 	.word	0x00000010
        /*00d8*/ 	.short	0x0100
        /*00da*/ 	.byte	0x08
	.zero		1


	//   ....[5]....
        /*00dc*/ 	.word	0x00000280
        /*00e0*/ 	.word	0x000000ff
        /*00e4*/ 	.word	0x00000030
        /*00e8*/ 	.short	0x0100
        /*00ea*/ 	.byte	0x08
	.zero		1


	//   ....[6]....
        /*00ec*/ 	.word	0x00000290
        /*00f0*/ 	.word	0x000000ff
        /*00f4*/ 	.word	0x00000018
        /*00f8*/ 	.short	0x0100
        /*00fa*/ 	.byte	0x08
	.zero		1


	//   ....[7]....
        /*00fc*/ 	.word	0x000002a0
        /*0100*/ 	.word	0x000000ff
        /*0104*/ 	.word	0x00000038
        /*0108*/ 	.short	0x0100
        /*010a*/ 	.byte	0x08
	.zero		1


	//   ....[8]....
        /*010c*/ 	.word	0x00000690
        /*0110*/ 	.word	0x000000ff
        /*0114*/ 	.word	0x00000050
        /*0118*/ 	.short	0x0100
        /*011a*/ 	.byte	0x06
	.zero		1


	//   ....[9]....
        /*011c*/ 	.word	0x00000720
        /*0120*/ 	.word	0x000000ff
        /*0124*/ 	.word	0x00000058
        /*0128*/ 	.short	0x0100
        /*012a*/ 	.byte	0x06
	.zero		1


	//   ....[10]....
        /*012c*/ 	.word	0x00001440
        /*0130*/ 	.word	0x00000003
        /*0134*/ 	.word	0x00000000
        /*0138*/ 	.short	0x010a
        /*013a*/ 	.byte	0x3f
	.zero		1


	//   ....[11]....
        /*013c*/ 	.word	0x00001480
        /*0140*/ 	.word	0x00000003
        /*0144*/ 	.word	0x00000000
        /*0148*/ 	.short	0x010a
        /*014a*/ 	.byte	0x3f
	.zero		1


	//   ....[12]....
        /*014c*/ 	.word	0x00001750
        /*0150*/ 	.word	0x00000005
        /*0154*/ 	.word	0x00000000
        /*0158*/ 	.short	0x010a
        /*015a*/ 	.byte	0x3f
	.zero		1


	//   ....[13]....
        /*015c*/ 	.word	0x00001790
        /*0160*/ 	.word	0x00000005
        /*0164*/ 	.word	0x00000000
        /*0168*/ 	.short	0x010a
        /*016a*/ 	.byte	0x3f
	.zero		1


	//   ....[14]....
        /*016c*/ 	.word	0x000018f0
        /*0170*/ 	.word	0x00000005
        /*0174*/ 	.word	0x00000000
        /*0178*/ 	.short	0x0101
        /*017a*/ 	.byte	0x3f
	.zero		1


	//   ....[15]....
        /*017c*/ 	.word	0x00001ad0
        /*0180*/ 	.word	0x00000003
        /*0184*/ 	.word	0x00000000
        /*0188*/ 	.short	0x0101
        /*018a*/ 	.byte	0x3f
	.zero		1


	//   ....[16]....
        /*018c*/ 	.word	0x00004f80
        /*0190*/ 	.word	0x00000016
        /*0194*/ 	.word	0x00000020
        /*0198*/ 	.short	0x010a
        /*019a*/ 	.byte	0x3f
	.zero		1


	//   ....[17]....
        /*019c*/ 	.word	0x00005330
        /*01a0*/ 	.word	0x00000005
        /*01a4*/ 	.word	0x00000058
        /*01a8*/ 	.short	0x0101
        /*01aa*/ 	.byte	0x3f
	.zero		1


	//   ....[18]....
        /*01ac*/ 	.word	0x00005a40
        /*01b0*/ 	.word	0x00000007
        /*01b4*/ 	.word	0x00000000
        /*01b8*/ 	.short	0x010a
        /*01ba*/ 	.byte	0x3f
	.zero		1


	//   ....[19]....
        /*01bc*/ 	.word	0x00005ac0
        /*01c0*/ 	.word	0x00000008
        /*01c4*/ 	.word	0x00000000
        /*01c8*/ 	.short	0x010a
        /*01ca*/ 	.byte	0x3f
	.zero		1


	//   ....[20]....
        /*01cc*/ 	.word	0x00005b50
        /*01d0*/ 	.word	0x0000000b
        /*01d4*/ 	.word	0x00000000
        /*01d8*/ 	.short	0x010a
        /*01da*/ 	.byte	0x3f
	.zero		1


	//   ....[21]....
        /*01dc*/ 	.word	0x00005be0
        /*01e0*/ 	.word	0x00000003
        /*01e4*/ 	.word	0x00000000
        /*01e8*/ 	.short	0x010a
        /*01ea*/ 	.byte	0x3f
	.zero		1


	//   ....[22]....
        /*01ec*/ 	.word	0x00005c40
        /*01f0*/ 	.word	0x00000003
        /*01f4*/ 	.word	0x00000000
        /*01f8*/ 	.short	0x010a
        /*01fa*/ 	.byte	0x3f
	.zero		1


	//   ....[23]....
        /*01fc*/ 	.word	0x00005c90
        /*0200*/ 	.word	0x00000005
        /*0204*/ 	.word	0x00000000
        /*0208*/ 	.short	0x010a
        /*020a*/ 	.byte	0x3f
	.zero		1


	//   ....[24]....
        /*020c*/ 	.word	0x00005d60
        /*0210*/ 	.word	0x00000016
        /*0214*/ 	.word	0x00000020
        /*0218*/ 	.short	0x010a
        /*021a*/ 	.byte	0x3f
	.zero		1


	//   ....[25]....
        /*021c*/ 	.word	0x00005e30
        /*0220*/ 	.word	0x00000007
        /*0224*/ 	.word	0x00000000
        /*0228*/ 	.short	0x010a
        /*022a*/ 	.byte	0x3f
	.zero		1


	//   ....[26]....
        /*022c*/ 	.word	0x00005e80
        /*0230*/ 	.word	0x00000008
        /*0234*/ 	.word	0x00000000
        /*0238*/ 	.short	0x010a
        /*023a*/ 	.byte	0x3f
	.zero		1


	//   ....[27]....
        /*023c*/ 	.word	0x00005ed0
        /*0240*/ 	.word	0x0000000b
        /*0244*/ 	.word	0x00000000
        /*0248*/ 	.short	0x010a
        /*024a*/ 	.byte	0x3f
	.zero		1


	//----- nvinfo : EIATTR_NUM_MBARRIERS
	.align		4
.L_35:
        /*024c*/ 	.byte	0x03, 0x38
        /*024e*/ 	.short	0x000a


	//----- nvinfo : EIATTR_EXIT_INSTR_OFFSETS
	.align		4
        /*0250*/ 	.byte	0x04, 0x1c
        /*0252*/ 	.short	(.L_37 - .L_36)


	//   ....[0]....
.L_36:
        /*0254*/ 	.word	0x000008e0


	//   ....[1]....
        /*0258*/ 	.word	0x000010f0


	//   ....[2]....
        /*025c*/ 	.word	0x000046a0


	//   ....[3]....
        /*0260*/ 	.word	0x00004c00


	//   ....[4]....
        /*0264*/ 	.word	0x00005c30


	//----- nvinfo : EIATTR_MAX_THREADS
	.align		4
.L_37:
        /*0268*/ 	.byte	0x04, 0x05
        /*026a*/ 	.short	(.L_39 - .L_38)
.L_38:
        /*026c*/ 	.word	0x00000180
        /*0270*/ 	.word	0x00000001
        /*0274*/ 	.word	0x00000001


	//----- nvinfo : EIATTR_CRS_STACK_SIZE
	.align		4
.L_39:
        /*0278*/ 	.byte	0x04, 0x1e
        /*027a*/ 	.short	(.L_41 - .L_40)
.L_40:
        /*027c*/ 	.word	0x00000000


	//----- nvinfo : EIATTR_CBANK_PARAM_SIZE
	.align		4
.L_41:
        /*0280*/ 	.byte	0x03, 0x19
        /*0282*/ 	.short	0x0470


	//----- nvinfo : EIATTR_PARAM_CBANK
	.align		4
        /*0284*/ 	.byte	0x04, 0x0a
        /*0286*/ 	.short	(.L_43 - .L_42)
	.align		4
.L_42:
        /*0288*/ 	.word	index@(.nv.constant0._ZN7cutlass13device_kernelINS_4gemm6kernel13GemmUniversalIN4cute5tupleIJiiiiEEENS1_10collective13CollectiveMmaINS1_34MainloopSm90TmaGmmaWarpSpecializedILi4ENS5_IJNS4_1CILi1EEENSA_ILi2EEESB_EEENS1_35KernelTmaWarpSpecializedCooperativeEEENS5_IJNSA_ILi128EEENSA_ILi64EEENSA_ILi32EEEEEENS_10bfloat16_tENS5_IJlSB_lEEESK_SL_NS4_8TiledMMAINS4_8MMA_AtomIJNS4_4SM904GMMA27MMA_64x64x16_F32BF16BF16_SSILNSP_5MajorE0ELSR_0ELNSP_7ScaleInE1ELSS_1EEEEEENS4_6LayoutINS5_IJSC_SB_SB_EEENS5_IJSB_NSA_ILi0EEESX_EEEEENS5_IJNS4_10UnderscoreES10_S10_EEEEENS4_23SM90_TMA_LOAD_MULTICASTENS4_14ComposedLayoutINS4_7SwizzleILi2ELi4ELi3EEENS4_18smem_ptr_flag_bitsILi16EEENSV_INS5_IJNSA_ILi8EEESI_EEENS5_IJSI_SB_EEEEEEEvNS4_8identityENS4_13SM90_TMA_LOADES1D_vS1E_EENS_8epilogue10collective6detail29Sm90TmaWarpSpecializedAdapterINS1I_15DefaultEpilogueISK_SL_SL_NS1H_6thread17LinearCombinationISK_Li1EffLNS1M_9ScaleType4KindE0ELNS_15FloatRoundStyleE2ESK_EENS1_15EpilogueDefaultEEEEEvvEEEEvNT_6ParamsE)
        /*028c*/ 	.short	0x0210
        /*028e*/ 	.short	0x0470


	//----- nvinfo : EIATTR_SW_WAR
	.align		4
.L_43:
        /*0290*/ 	.byte	0x04, 0x36
        /*0292*/ 	.short	(.L_45 - .L_44)
.L_44:
        /*0294*/ 	.word	0x00000008
.L_45:


//--------------------- .nv.callgraph             --------------------------
	.section	.nv.callgraph,"",@"SHT_CUDA_CALLGRAPH"
	.align	4
	.sectionentsize	8
	.align		4
        /*0000*/ 	.word	0x00000000
	.align		4
        /*0004*/ 	.word	0xffffffff
	.align		4
        /*0008*/ 	.word	index@(_ZN7cutlass13device_kernelINS_4gemm6kernel13GemmUniversalIN4cute5tupleIJiiiiEEENS1_10collective13CollectiveMmaINS1_34MainloopSm90TmaGmmaWarpSpecializedILi4ENS5_IJNS4_1CILi1EEENSA_ILi2EEESB_EEENS1_35KernelTmaWarpSpecializedCooperativeEEENS5_IJNSA_ILi128EEENSA_ILi64EEENSA_ILi32EEEEEENS_10bfloat16_tENS5_IJlSB_lEEESK_SL_NS4_8TiledMMAINS4_8MMA_AtomIJNS4_4SM904GMMA27MMA_64x64x16_F32BF16BF16_SSILNSP_5MajorE0ELSR_0ELNSP_7ScaleInE1ELSS_1EEEEEENS4_6LayoutINS5_IJSC_SB_SB_EEENS5_IJSB_NSA_ILi0EEESX_EEEEENS5_IJNS4_10UnderscoreES10_S10_EEEEENS4_23SM90_TMA_LOAD_MULTICASTENS4_14ComposedLayoutINS4_7SwizzleILi2ELi4ELi3EEENS4_18smem_ptr_flag_bitsILi16EEENSV_INS5_IJNSA_ILi8EEESI_EEENS5_IJSI_SB_EEEEEEEvNS4_8identityENS4_13SM90_TMA_LOADES1D_vS1E_EENS_8epilogue10collective6detail29Sm90TmaWarpSpecializedAdapterINS1I_15DefaultEpilogueISK_SL_SL_NS1H_6thread17LinearCombinationISK_Li1EffLNS1M_9ScaleType4KindE0ELNS_15FloatRoundStyleE2ESK_EENS1_15EpilogueDefaultEEEEEvvEEEEvNT_6ParamsE)
	.align		4
        /*000c*/ 	.word	index@(__assertfail)
	.align		4
        /*0010*/ 	.word	0x00000000
	.align		4
        /*0014*/ 	.word	0xfffffffe
	.align		4
        /*0018*/ 	.word	0x00000000
	.align		4
        /*001c*/ 	.word	0xfffffffd
	.align		4
        /*0020*/ 	.word	0x00000000
	.align		4
        /*0024*/ 	.word	0xfffffffc


//--------------------- .nv.constant4             --------------------------
	.section	.nv.constant4,"a",@progbits
	.align	8
	.align		8
.nv.constant4:
        /*0000*/ 	.dword	__assertfail
	.align		8
        /*0008*/ 	.dword	__unnamed_1
	.align		8
        /*0010*/ 	.dword	_ZN39_INTERNAL_fd73ef93_4_k_cu_0e79c60f_29174cuda3std3__45__cpo5beginE
	.align		8
        /*0018*/ 	.dword	_ZN39_INTERNAL_fd73ef93_4_k_cu_0e79c60f_29174cuda3std3__45__cpo3endE
	.align		8
        /*0020*/ 	.dword	_ZN39_INTERNAL_fd73ef93_4_k_cu_0e79c60f_29174cuda3std3__45__cpo6cbeginE
	.align		8
        /*0028*/ 	.dword	_ZN39_INTERNAL_fd73ef93_4_k_cu_0e79c60f_29174cuda3std3__45__cpo4cendE
	.align		8
        /*0030*/ 	.dword	_ZN39_INTERNAL_fd73ef93_4_k_cu_0e79c60f_29174cuda3std3__441_GLOBAL__N__fd73ef93_4_k_cu_0e79c60f_29176ignoreE
	.align		8
        /*0038*/ 	.dword	_ZN39_INTERNAL_fd73ef93_4_k_cu_0e79c60f_29174cuda3std3__419piecewise_constructE
	.align		8
        /*0040*/ 	.dword	_ZN39_INTERNAL_fd73ef93_4_k_cu_0e79c60f_29174cuda3std3__48in_placeE
	.align		8
        /*0048*/ 	.dword	_ZN39_INTERNAL_fd73ef93_4_k_cu_0e79c60f_29174cuda3std6ranges3__45__cpo4swapE
	.align		8
        /*0050*/ 	.dword	_ZN39_INTERNAL_fd73ef93_4_k_cu_0e79c60f_29174cuda3std6ranges3__45__cpo9iter_moveE
	.align		8
        /*0058*/ 	.dword	_ZN39_INTERNAL_fd73ef93_4_k_cu_0e79c60f_29174cute7productE
	.align		8
        /*0060*/ 	.dword	_ZN39_INTERNAL_fd73ef93_4_k_cu_0e79c60f_29174cute1_E
	.align		8
        /*0068*/ 	.dword	$str$22
	.align		8
        /*0070*/ 	.dword	$str$23


//--------------------- .text._ZN7cutlass13device_kernelINS_4gemm6kernel13GemmUniversalIN4cute5tupleIJiiiiEEENS1_10collective13CollectiveMmaINS1_34MainloopSm90TmaGmmaWarpSpecializedILi4ENS5_IJNS4_1CILi1EEENSA_ILi2EEESB_EEENS1_35KernelTmaWarpSpecializedCooperativeEEENS5_IJNSA_ILi128EEENSA_ILi64EEENSA_ILi32EEEEEENS_10bfloat16_tENS5_IJlSB_lEEESK_SL_NS4_8TiledMMAINS4_8MMA_AtomIJNS4_4SM904GMMA27MMA_64x64x16_F32BF16BF16_SSILNSP_5MajorE0ELSR_0ELNSP_7ScaleInE1ELSS_1EEEEEENS4_6LayoutINS5_IJSC_SB_SB_EEENS5_IJSB_NSA_ILi0EEESX_EEEEENS5_IJNS4_10UnderscoreES10_S10_EEEEENS4_23SM90_TMA_LOAD_MULTICASTENS4_14ComposedLayoutINS4_7SwizzleILi2ELi4ELi3EEENS4_18smem_ptr_flag_bitsILi16EEENSV_INS5_IJNSA_ILi8EEESI_EEENS5_IJSI_SB_EEEEEEEvNS4_8identityENS4_13SM90_TMA_LOADES1D_vS1E_EENS_8epilogue10collective6detail29Sm90TmaWarpSpecializedAdapterINS1I_15DefaultEpilogueISK_SL_SL_NS1H_6thread17LinearCombinationISK_Li1EffLNS1M_9ScaleType4KindE0ELNS_15FloatRoundStyleE2ESK_EENS1_15EpilogueDefaultEEEEEvvEEEEvNT_6ParamsE --------------------------
	.section	.text._ZN7cutlass13device_kernelINS_4gemm6kernel13GemmUniversalIN4cute5tupleIJiiiiEEENS1_10collective13CollectiveMmaINS1_34MainloopSm90TmaGmmaWarpSpecializedILi4ENS5_IJNS4_1CILi1EEENSA_ILi2EEESB_EEENS1_35KernelTmaWarpSpecializedCooperativeEEENS5_IJNSA_ILi128EEENSA_ILi64EEENSA_ILi32EEEEEENS_10bfloat16_tENS5_IJlSB_lEEESK_SL_NS4_8TiledMMAINS4_8MMA_AtomIJNS4_4SM904GMMA27MMA_64x64x16_F32BF16BF16_SSILNSP_5MajorE0ELSR_0ELNSP_7ScaleInE1ELSS_1EEEEEENS4_6LayoutINS5_IJSC_SB_SB_EEENS5_IJSB_NSA_ILi0EEESX_EEEEENS5_IJNS4_10UnderscoreES10_S10_EEEEENS4_23SM90_TMA_LOAD_MULTICASTENS4_14ComposedLayoutINS4_7SwizzleILi2ELi4ELi3EEENS4_18smem_ptr_flag_bitsILi16EEENSV_INS5_IJNSA_ILi8EEESI_EEENS5_IJSI_SB_EEEEEEEvNS4_8identityENS4_13SM90_TMA_LOADES1D_vS1E_EENS_8epilogue10collective6detail29Sm90TmaWarpSpecializedAdapterINS1I_15DefaultEpilogueISK_SL_SL_NS1H_6thread17LinearCombinationISK_Li1EffLNS1M_9ScaleType4KindE0ELNS_15FloatRoundStyleE2ESK_EENS1_15EpilogueDefaultEEEEEvvEEEEvNT_6ParamsE,"ax",@progbits
	.align	128
.text._ZN7cutlass13device_kernelINS_4gemm6kernel13GemmUniversalIN4cute5tupleIJiiiiEEENS1_10collective13CollectiveMmaINS1_34MainloopSm90TmaGmmaWarpSpecializedILi4ENS5_IJNS4_1CILi1EEENSA_ILi2EEESB_EEENS1_35KernelTmaWarpSpecializedCooperativeEEENS5_IJNSA_ILi128EEENSA_ILi64EEENSA_ILi32EEEEEENS_10bfloat16_tENS5_IJlSB_lEEESK_SL_NS4_8TiledMMAINS4_8MMA_AtomIJNS4_4SM904GMMA27MMA_64x64x16_F32BF16BF16_SSILNSP_5MajorE0ELSR_0ELNSP_7ScaleInE1ELSS_1EEEEEENS4_6LayoutINS5_IJSC_SB_SB_EEENS5_IJSB_NSA_ILi0EEESX_EEEEENS5_IJNS4_10UnderscoreES10_S10_EEEEENS4_23SM90_TMA_LOAD_MULTICASTENS4_14ComposedLayoutINS4_7SwizzleILi2ELi4ELi3EEENS4_18smem_ptr_flag_bitsILi16EEENSV_INS5_IJNSA_ILi8EEESI_EEENS5_IJSI_SB_EEEEEEEvNS4_8identityENS4_13SM90_TMA_LOADES1D_vS1E_EENS_8epilogue10collective6detail29Sm90TmaWarpSpecializedAdapterINS1I_15DefaultEpilogueISK_SL_SL_NS1H_6thread17LinearCombinationISK_Li1EffLNS1M_9ScaleType4KindE0ELNS_15FloatRoundStyleE2ESK_EENS1_15EpilogueDefaultEEEEEvvEEEEvNT_6ParamsE:
        .type           _ZN7cutlass13device_kernelINS_4gemm6kernel13GemmUniversalIN4cute5tupleIJiiiiEEENS1_10collective13CollectiveMmaINS1_34MainloopSm90TmaGmmaWarpSpecializedILi4ENS5_IJNS4_1CILi1EEENSA_ILi2EEESB_EEENS1_35KernelTmaWarpSpecializedCooperativeEEENS5_IJNSA_ILi128EEENSA_ILi64EEENSA_ILi32EEEEEENS_10bfloat16_tENS5_IJlSB_lEEESK_SL_NS4_8TiledMMAINS4_8MMA_AtomIJNS4_4SM904GMMA27MMA_64x64x16_F32BF16BF16_SSILNSP_5MajorE0ELSR_0ELNSP_7ScaleInE1ELSS_1EEEEEENS4_6LayoutINS5_IJSC_SB_SB_EEENS5_IJSB_NSA_ILi0EEESX_EEEEENS5_IJNS4_10UnderscoreES10_S10_EEEEENS4_23SM90_TMA_LOAD_MULTICASTENS4_14ComposedLayoutINS4_7SwizzleILi2ELi4ELi3EEENS4_18smem_ptr_flag_bitsILi16EEENSV_INS5_IJNSA_ILi8EEESI_EEENS5_IJSI_SB_EEEEEEEvNS4_8identityENS4_13SM90_TMA_LOADES1D_vS1E_EENS_8epilogue10collective6detail29Sm90TmaWarpSpecializedAdapterINS1I_15DefaultEpilogueISK_SL_SL_NS1H_6thread17LinearCombinationISK_Li1EffLNS1M_9ScaleType4KindE0ELNS_15FloatRoundStyleE2ESK_EENS1_15EpilogueDefaultEEEEEvvEEEEvNT_6ParamsE,@function
        .size           _ZN7cutlass13device_kernelINS_4gemm6kernel13GemmUniversalIN4cute5tupleIJiiiiEEENS1_10collective13CollectiveMmaINS1_34MainloopSm90TmaGmmaWarpSpecializedILi4ENS5_IJNS4_1CILi1EEENSA_ILi2EEESB_EEENS1_35KernelTmaWarpSpecializedCooperativeEEENS5_IJNSA_ILi128EEENSA_ILi64EEENSA_ILi32EEEEEENS_10bfloat16_tENS5_IJlSB_lEEESK_SL_NS4_8TiledMMAINS4_8MMA_AtomIJNS4_4SM904GMMA27MMA_64x64x16_F32BF16BF16_SSILNSP_5MajorE0ELSR_0ELNSP_7ScaleInE1ELSS_1EEEEEENS4_6LayoutINS5_IJSC_SB_SB_EEENS5_IJSB_NSA_ILi0EEESX_EEEEENS5_IJNS4_10UnderscoreES10_S10_EEEEENS4_23SM90_TMA_LOAD_MULTICASTENS4_14ComposedLayoutINS4_7SwizzleILi2ELi4ELi3EEENS4_18smem_ptr_flag_bitsILi16EEENSV_INS5_IJNSA_ILi8EEESI_EEENS5_IJSI_SB_EEEEEEEvNS4_8identityENS4_13SM90_TMA_LOADES1D_vS1E_EENS_8epilogue10collective6detail29Sm90TmaWarpSpecializedAdapterINS1I_15DefaultEpilogueISK_SL_SL_NS1H_6thread17LinearCombinationISK_Li1EffLNS1M_9ScaleType4KindE0ELNS_15FloatRoundStyleE2ESK_EENS1_15EpilogueDefaultEEEEEvvEEEEvNT_6ParamsE,(.L_x_133 - _ZN7cutlass13device_kernelINS_4gemm6kernel13GemmUniversalIN4cute5tupleIJiiiiEEENS1_10collective13CollectiveMmaINS1_34MainloopSm90TmaGmmaWarpSpecializedILi4ENS5_IJNS4_1CILi1EEENSA_ILi2EEESB_EEENS1_35KernelTmaWarpSpecializedCooperativeEEENS5_IJNSA_ILi128EEENSA_ILi64EEENSA_ILi32EEEEEENS_10bfloat16_tENS5_IJlSB_lEEESK_SL_NS4_8TiledMMAINS4_8MMA_AtomIJNS4_4SM904GMMA27MMA_64x64x16_F32BF16BF16_SSILNSP_5MajorE0ELSR_0ELNSP_7ScaleInE1ELSS_1EEEEEENS4_6LayoutINS5_IJSC_SB_SB_EEENS5_IJSB_NSA_ILi0EEESX_EEEEENS5_IJNS4_10UnderscoreES10_S10_EEEEENS4_23SM90_TMA_LOAD_MULTICASTENS4_14ComposedLayoutINS4_7SwizzleILi2ELi4ELi3EEENS4_18smem_ptr_flag_bitsILi16EEENSV_INS5_IJNSA_ILi8EEESI_EEENS5_IJSI_SB_EEEEEEEvNS4_8identityENS4_13SM90_TMA_LOADES1D_vS1E_EENS_8epilogue10collective6detail29Sm90TmaWarpSpecializedAdapterINS1I_15DefaultEpilogueISK_SL_SL_NS1H_6thread17LinearCombinationISK_Li1EffLNS1M_9ScaleType4KindE0ELNS_15FloatRoundStyleE2ESK_EENS1_15EpilogueDefaultEEEEEvvEEEEvNT_6ParamsE)
        .other          _ZN7cutlass13device_kernelINS_4gemm6kernel13GemmUniversalIN4cute5tupleIJiiiiEEENS1_10collective13CollectiveMmaINS1_34MainloopSm90TmaGmmaWarpSpecializedILi4ENS5_IJNS4_1CILi1EEENSA_ILi2EEESB_EEENS1_35KernelTmaWarpSpecializedCooperativeEEENS5_IJNSA_ILi128EEENSA_ILi64EEENSA_ILi32EEEEEENS_10bfloat16_tENS5_IJlSB_lEEESK_SL_NS4_8TiledMMAINS4_8MMA_AtomIJNS4_4SM904GMMA27MMA_64x64x16_F32BF16BF16_SSILNSP_5MajorE0ELSR_0ELNSP_7ScaleInE1ELSS_1EEEEEENS4_6LayoutINS5_IJSC_SB_SB_EEENS5_IJSB_NSA_ILi0EEESX_EEEEENS5_IJNS4_10UnderscoreES10_S10_EEEEENS4_23SM90_TMA_LOAD_MULTICASTENS4_14ComposedLayoutINS4_7SwizzleILi2ELi4ELi3EEENS4_18smem_ptr_flag_bitsILi16EEENSV_INS5_IJNSA_ILi8EEESI_EEENS5_IJSI_SB_EEEEEEEvNS4_8identityENS4_13SM90_TMA_LOADES1D_vS1E_EENS_8epilogue10collective6detail29Sm90TmaWarpSpecializedAdapterINS1I_15DefaultEpilogueISK_SL_SL_NS1H_6thread17LinearCombinationISK_Li1EffLNS1M_9ScaleType4KindE0ELNS_15FloatRoundStyleE2ESK_EENS1_15EpilogueDefaultEEEEEvvEEEEvNT_6ParamsE,@"STO_CUDA_ENTRY STV_DEFAULT"
_ZN7cutlass13device_kernelINS_4gemm6kernel13GemmUniversalIN4cute5tupleIJiiiiEEENS1_10collective13CollectiveMmaINS1_34MainloopSm90TmaGmmaWarpSpecializedILi4ENS5_IJNS4_1CILi1EEENSA_ILi2EEESB_EEENS1_35KernelTmaWarpSpecializedCooperativeEEENS5_IJNSA_ILi128EEENSA_ILi64EEENSA_ILi32EEEEEENS_10bfloat16_tENS5_IJlSB_lEEESK_SL_NS4_8TiledMMAINS4_8MMA_AtomIJNS4_4SM904GMMA27MMA_64x64x16_F32BF16BF16_SSILNSP_5MajorE0ELSR_0ELNSP_7ScaleInE1ELSS_1EEEEEENS4_6LayoutINS5_IJSC_SB_SB_EEENS5_IJSB_NSA_ILi0EEESX_EEEEENS5_IJNS4_10UnderscoreES10_S10_EEEEENS4_23SM90_TMA_LOAD_MULTICASTENS4_14ComposedLayoutINS4_7SwizzleILi2ELi4ELi3EEENS4_18smem_ptr_flag_bitsILi16EEENSV_INS5_IJNSA_ILi8EEESI_EEENS5_IJSI_SB_EEEEEEEvNS4_8identityENS4_13SM90_TMA_LOADES1D_vS1E_EENS_8epilogue10collective6detail29Sm90TmaWarpSpecializedAdapterINS1I_15DefaultEpilogueISK_SL_SL_NS1H_6thread17LinearCombinationISK_Li1EffLNS1M_9ScaleType4KindE0ELNS_15FloatRoundStyleE2ESK_EENS1_15EpilogueDefaultEEEEEvvEEEEvNT_6ParamsE:
[----:B------:R-:W0:Y:S01]  /*0000*/  LDC R1, c[0x0][0x28] ;  /* 0x00000a00ff017b82 */ /* 0x000e220000000800 */
[----:B------:R-:W1:Y:S01]  /*0010*/  S2R R18, SR_TID.X ;  /* 0x0000000000127919 */ /* 0x000e620000002100 */
[----:B------:R-:W-:Y:S01]  /*0020*/  ELECT P0, URZ, PT ;  /* 0x00000000003f782f */ /* 0x000fe20003800000 */
[----:B------:R-:W-:Y:S01]  /*0030*/  BSSY B0, `(.L_x_0) ;  /* 0x000000f000007945 */ /* 0x000fe20003800000 */
[--C-:B-1----:R-:W-:Y:S02]  /*0040*/  SHF.R.U32.HI R0, RZ, 0x5, R18.reuse ;  /* 0x00000005ff007819 */ /* 0x102fe40000011612 */
[----:B------:R-:W-:-:S03]  /*0050*/  SHF.R.U32.HI R3, RZ, 0x7, R18 ;  /* 0x00000007ff037819 */ /* 0x000fc60000011612 */
[----:B------:R-:W1:Y:S04]  /*0060*/  SHFL.IDX PT, R2, R0, RZ, 0x1f ;  /* 0x00001fff00027589 */ /* 0x000e6800000e0000 */
[----:B------:R2:W3:Y:S01]  /*0070*/  SHFL.IDX PT, R5, R3, RZ, 0x1f ;  /* 0x00001fff03057589 */ /* 0x0004e200000e0000 */
[----:B-1----:R-:W-:-:S13]  /*0080*/  ISETP.NE.OR P0, PT, R2, RZ, !P0 ;  /* 0x000000ff0200720c */ /* 0x002fda0004705670 */
[----:B0-23--:R-:W-:Y:S05]  /*0090*/  @P0 BRA `(.L_x_1) ;  /* 0x0000000000200947 */ /* 0x00dfea0003800000 */
[----:B------:R-:W-:Y:S02]  /*00a0*/  ULDC.64 UR4, c[0x0][0x198] ;  /* 0x0000660000047ab9 */ /* 0x000fe40000000a00 */
[----:B------:R-:W-:Y:S02]  /*00b0*/  UIADD3 UR6, UP0, UR4, 0xf0, URZ ;  /* 0x000000f004067890 */ /* 0x000fe4000ff1e03f */
[----:B------:R-:W-:Y:S02]  /*00c0*/  UIADD3 UR4, UP1, UR4, 0x1f0, URZ ;  /* 0x000001f004047890 */ /* 0x000fe4000ff3e03f */
[----:B------:R-:W-:Y:S02]  /*00d0*/  UIADD3.X UR7, URZ, UR5, URZ, UP0, !UPT ;  /* 0x000000053f077290 */ /* 0x000fe400087fe43f */
[----:B------:R-:W-:-:S07]  /*00e0*/  UIADD3.X UR5, URZ, UR5, URZ, UP1, !UPT ;  /* 0x000000053f057290 */ /* 0x000fce0008ffe43f */
[----:B------:R0:W-:Y:S02]  /*00f0*/  UTMACCTL.PF [UR6] ;  /* 0x00000000060079b9 */ /* 0x0001e40008040000 */
[----:B------:R0:W-:Y:S02]  /*0100*/  UTMACCTL.PF [UR4] ;  /* 0x00000000040079b9 */ /* 0x0001e40008040000 */
[----:B0-----:R-:W-:Y:S01]  /*0110*/  NOP ;  /* 0x0000000000007918 */ /* 0x001fe20000000000 */
.L_x_1:
[----:B------:R-:W-:Y:S05]  /*0120*/  BSYNC B0 ;  /* 0x0000000000007941 */ /* 0x000fea0003800000 */
.L_x_0:
[----:B------:R-:W0:Y:S02]  /*0130*/  SHFL.IDX PT, R3, R0, RZ, 0x1f ;  /* 0x00001fff00037589 */ /* 0x000e2400000e0000 */
[----:B0-----:R-:W-:-:S13]  /*0140*/  ISETP.NE.AND P0, PT, R3, RZ, PT ;  /* 0x000000ff0300720c */ /* 0x001fda0003f05270 */
[----:B------:R-:W-:Y:S05]  /*0150*/  @P0 BRA `(.L_x_2) ;  /* 0x0000000000580947 */ /* 0x000fea0003800000 */
[----:B------:R-:W0:Y:S01]  /*0160*/  S2UR UR8, SR_CgaCtaId ;  /* 0x00000000000879c3 */ /* 0x000e220000008800 */
[----:B------:R-:W-:Y:S01]  /*0170*/  UMOV UR4, 0x400 ;  /* 0x0000040000047882 */ /* 0x000fe20000000000 */
[----:B------:R-:W-:Y:S01]  /*0180*/  UMOV UR5, 0x1 ;  /* 0x0000000100057882 */ /* 0x000fe20000000000 */
[----:B------:R-:W-:Y:S01]  /*0190*/  UMOV UR6, 0x4 ;  /* 0x0000000400067882 */ /* 0x000fe20000000000 */
[----:B------:R-:W-:Y:S01]  /*01a0*/  ELECT P0, URZ, PT ;  /* 0x00000000003f782f */ /* 0x000fe20003800000 */
[----:B------:R-:W-:-:S04]  /*01b0*/  UIADD3 UR6, -UR6, 0x100000, URZ ;  /* 0x0010000006067890 */ /* 0x000fc8000fffe13f */
[----:B------:R-:W-:Y:S02]  /*01c0*/  USHF.L.U32 UR7, UR6, 0xb, URZ ;  /* 0x0000000b06077899 */ /* 0x000fe4000800063f */
[----:B------:R-:W-:Y:S02]  /*01d0*/  USHF.L.U32 UR6, UR6, 0x1, URZ ;  /* 0x0000000106067899 */ /* 0x000fe4000800063f */
[----:B0-----:R-:W-:Y:S02]  /*01e0*/  ULEA UR8, UR8, UR4, 0x18 ;  /* 0x0000000408087291 */ /* 0x001fe4000f8ec03f */
[----:B------:R-:W-:-:S04]  /*01f0*/  UIADD3 UR4, -UR5, 0x100000, URZ ;  /* 0x0010000005047890 */ /* 0x000fc8000fffe13f */
[----:B------:R-:W-:Y:S02]  /*0200*/  USHF.L.U32 UR5, UR4, 0xb, URZ ;  /* 0x0000000b04057899 */ /* 0x000fe4000800063f */
[----:B------:R-:W-:Y:S01]  /*0210*/  USHF.L.U32 UR4, UR4, 0x1, URZ ;  /* 0x0000000104047899 */ /* 0x000fe2000800063f */
[----:B------:R-:W0:Y:S11]  /*0220*/  FENCE.VIEW.ASYNC.S ;  /* 0x00000000000073c6 */ /* 0x000e360000000000 */
[----:B0-----:R0:W1:Y:S01]  /*0230*/  SYNCS.EXCH.64 URZ, [UR8], UR4 ;  /* 0x00000004083f75b2 */ /* 0x0010620008000100 */
[----:B------:R0:W2:Y:S01]  /*0240*/  SYNCS.EXCH.64 URZ, [UR8+0x20], UR6 ;  /* 0x00002006083f75b2 */ /* 0x0000a20008000100 */
[----:B------:R0:W3:Y:S01]  /*0250*/  SYNCS.EXCH.64 URZ, [UR8+0x8], UR4 ;  /* 0x00000804083f75b2 */ /* 0x0000e20008000100 */
[----:B------:R0:W4:Y:S01]  /*0260*/  SYNCS.EXCH.64 URZ, [UR8+0x28], UR6 ;  /* 0x00002806083f75b2 */ /* 0x0001220008000100 */
[----:B------:R0:W0:Y:S01]  /*0270*/  SYNCS.EXCH.64 URZ, [UR8+0x10], UR4 ;  /* 0x00001004083f75b2 */ /* 0x0000220008000100 */
[----:B------:R0:W0:Y:S01]  /*0280*/  SYNCS.EXCH.64 URZ, [UR8+0x30], UR6 ;  /* 0x00003006083f75b2 */ /* 0x0000220008000100 */
[----:B------:R0:W0:Y:S01]  /*0290*/  SYNCS.EXCH.64 URZ, [UR8+0x18], UR4 ;  /* 0x00001804083f75b2 */ /* 0x0000220008000100 */
[----:B------:R0:W0:Y:S01]  /*02a0*/  SYNCS.EXCH.64 URZ, [UR8+0x38], UR6 ;  /* 0x00003806083f75b2 */ /* 0x0000220008000100 */
[----:B------:R-:W-:Y:S01]  /*02b0*/  NOP ;  /* 0x0000000000007918 */ /* 0x000fe20000000000 */
.L_x_2:
[----:B------:R-:W-:Y:S01]  /*02c0*/  SHF.R.S32.HI R7, RZ, 0x1f, R18 ;  /* 0x0000001fff077819 */ /* 0x000fe20000011412 */
[----:B------:R-:W5:Y:S01]  /*02d0*/  SHFL.IDX PT, R0, R0, RZ, 0x1f ;  /* 0x00001fff00007589 */ /* 0x000f6200000e0000 */
[----:B0-----:R-:W0:Y:S01]  /*02e0*/  S2UR UR8, SR_CTAID.X ;  /* 0x00000000000879c3 */ /* 0x001e220000002500 */
[----:B------:R-:W-:Y:S02]  /*02f0*/  ELECT P0, URZ, PT ;  /* 0x00000000003f782f */ /* 0x000fe40003800000 */
[----:B------:R-:W-:Y:S01]  /*0300*/  LEA.HI R7, R7, R18, RZ, 0x7 ;  /* 0x0000001207077211 */ /* 0x000fe200078f38ff */
[----:B------:R-:W1:Y:S01]  /*0310*/  S2R R4, SR_CTAID.Y ;  /* 0x0000000000047919 */ /* 0x000e620000002600 */
[----:B------:R-:W-:Y:S01]  /*0320*/  ULDC UR4, c[0x0][0x154] ;  /* 0x0000550000047ab9 */ /* 0x000fe20000000800 */
[----:B------:R-:W-:Y:S01]  /*0330*/  NOP ;  /* 0x0000000000007918 */ /* 0x000fe20000000000 */
[----:B------:R-:W-:Y:S01]  /*0340*/  LOP3.LUT R7, R7, 0xffffff80, RZ, 0xc0, !PT ;  /* 0xffffff8007077812 */ /* 0x000fe200078ec0ff */
[----:B------:R-:W-:Y:S01]  /*0350*/  NOP ;  /* 0x0000000000007918 */ /* 0x000fe20000000000 */
[----:B------:R-:W2:Y:S03]  /*0360*/  LDC R12, c[0x0][0x140] ;  /* 0x00005000ff0c7b82 */ /* 0x000ea60000000800 */
[----:B------:R-:W-:-:S05]  /*0370*/  IMAD.IADD R7, R18, 0x1, -R7 ;  /* 0x0000000112077824 */ /* 0x000fca00078e0a07 */
[----:B------:R-:W-:Y:S02]  /*0380*/  SHF.R.S32.HI R6, RZ, 0x1f, R7 ;  /* 0x0000001fff067819 */ /* 0x000fe40000011407 */
[----:B------:R-:W-:Y:S02]  /*0390*/  LOP3.LUT P2, RZ, R7, 0x7, RZ, 0xc0, !PT ;  /* 0x0000000707ff7812 */ /* 0x000fe4000784c0ff */
[----:B------:R-:W-:Y:S02]  /*03a0*/  LEA.HI R6, R6, R7, RZ, 0x3 ;  /* 0x0000000706067211 */ /* 0x000fe400078f18ff */
[----:B-----5:R-:W-:Y:S02]  /*03b0*/  ISETP.NE.OR P0, PT, R0, RZ, !P0 ;  /* 0x000000ff0000720c */ /* 0x020fe40004705670 */
[--C-:B------:R-:W-:Y:S02]  /*03c0*/  SHF.R.S32.HI R0, RZ, 0x3, R6.reuse ;  /* 0x00000003ff007819 */ /* 0x100fe40000011406 */
[----:B------:R-:W-:-:S02]  /*03d0*/  SHF.R.S32.HI R9, RZ, 0x1f, R6 ;  /* 0x0000001fff097819 */ /* 0x000fc40000011406 */
[----:B------:R-:W-:Y:S02]  /*03e0*/  SHF.R.S32.HI R6, RZ, 0x1f, R3 ;  /* 0x0000001fff067819 */ /* 0x000fe40000011403 */
[----:B------:R-:W-:Y:S02]  /*03f0*/  LEA.HI R9, R9, R0, RZ, 0x2 ;  /* 0x0000000009097211 */ /* 0x000fe400078f10ff */
[----:B------:R-:W-:Y:S02]  /*0400*/  LEA.HI R6, R6, R3, RZ, 0x2 ;  /* 0x0000000306067211 */ /* 0x000fe400078f10ff */
[----:B-1----:R-:W-:Y:S01]  /*0410*/  I2FP.F32.U32 R8, R4 ;  /* 0x0000000400087245 */ /* 0x002fe20000201000 */
[----:B------:R-:W-:Y:S01]  /*0420*/  VOTEU.ALL UP0, P0 ;  /* 0x00000000003f7886 */ /* 0x000fe20000000000 */
[----:B------:R-:W-:Y:S01]  /*0430*/  LOP3.LUT R6, R6, 0x3ffffffc, RZ, 0xc0, !PT ;  /* 0x3ffffffc06067812 */ /* 0x000fe200078ec0ff */
[----:B------:R-:W-:Y:S01]  /*0440*/  VOTEU.ALL UP1, P0 ;  /* 0x00000000003f7886 */ /* 0x000fe20000020000 */
[----:B------:R-:W-:Y:S01]  /*0450*/  LOP3.LUT R9, R9, 0xfffffffc, RZ, 0xc0, !PT ;  /* 0xfffffffc09097812 */ /* 0x000fe200078ec0ff */
[----:B------:R-:W-:Y:S01]  /*0460*/  FMUL R10, R8, UR4 ;  /* 0x00000004080a7c20 */ /* 0x000fe20008400000 */
[----:B------:R-:W1:Y:S01]  /*0470*/  @!UP0 S2UR UR7, SR_CgaCtaId ;  /* 0x00000000000789c3 */ /* 0x000e620000008800 */
[----:B------:R-:W-:Y:S01]  /*0480*/  IMAD.IADD R11, R3, 0x1, -R6 ;  /* 0x00000001030b7824 */ /* 0x000fe200078e0a06 */
[----:B0-----:R-:W-:Y:S01]  /*0490*/  I2FP.F32.U32 R6, UR8 ;  /* 0x0000000800067c45 */ /* 0x001fe20008201000 */
[----:B------:R-:W-:Y:S01]  /*04a0*/  IMAD.IADD R0, R0, 0x1, -R9 ;  /* 0x0000000100007824 */ /* 0x000fe200078e0a09 */
[----:B------:R-:W-:Y:S01]  /*04b0*/  ULDC UR4, c[0x0][0x150] ;  /* 0x0000540000047ab9 */ /* 0x000fe20000000800 */
[----:B------:R-:W0:Y:S01]  /*04c0*/  F2I.U32.TRUNC.NTZ R10, R10 ;  /* 0x0000000a000a7305 */ /* 0x000e22000020f000 */
[----:B------:R-:W-:Y:S01]  /*04d0*/  SHF.R.S32.HI R3, RZ, 0x1f, R2 ;  /* 0x0000001fff037819 */ /* 0x000fe20000011402 */
[----:B------:R-:W-:Y:S01]  /*04e0*/  FMUL R6, R6, UR4 ;  /* 0x0000000406067c20 */ /* 0x000fe20008400000 */
[----:B------:R-:W5:Y:S01]  /*04f0*/  LDC R9, c[0x0][0x148] ;  /* 0x00005200ff097b82 */ /* 0x000f620000000800 */
[----:B------:R-:W-:Y:S01]  /*0500*/  IMAD R11, R11, 0x4, R0 ;  /* 0x000000040b0b7824 */ /* 0x000fe200078e0200 */
[----:B------:R-:W-:Y:S01]  /*0510*/  LEA.HI R3, R3, R2, RZ, 0x2 ;  /* 0x0000000203037211 */ /* 0x000fe200078f10ff */
[----:B------:R-:W-:Y:S01]  /*0520*/  UMOV UR4, 0x20 ;  /* 0x0000002000047882 */ /* 0x000fe20000000000 */
[----:B------:R-:W-:Y:S01]  /*0530*/  @!UP0 UMOV UR6, 0x400 ;  /* 0x0000040000068882 */ /* 0x000fe20000000000 */
[----:B------:R-:W3:Y:S01]  /*0540*/  F2I.U32.TRUNC.NTZ R6, R6 ;  /* 0x0000000600067305 */ /* 0x000ee2000020f000 */
[----:B------:R-:W-:Y:S01]  /*0550*/  LOP3.LUT R3, R3, 0xfffffffc, RZ, 0xc0, !PT ;  /* 0xfffffffc03037812 */ /* 0x000fe200078ec0ff */
[----:B------:R-:W-:Y:S01]  /*0560*/  IMAD.SHL.U32 R22, R11, 0x4, RZ ;  /* 0x000000040b167824 */ /* 0x000fe200078e00ff */
[----:B------:R-:W4:Y:S01]  /*0570*/  LDC R8, c[0x0][0x144] ;  /* 0x00005100ff087b82 */ /* 0x000f220000000800 */
[----:B------:R-:W-:-:S04]  /*0580*/  @!UP0 UIADD3 UR4, -UR4, 0x100000, URZ ;  /* 0x0010000004048890 */ /* 0x000fc8000fffe13f */
[----:B------:R-:W-:Y:S02]  /*0590*/  @!UP0 USHF.L.U32 UR5, UR4, 0xb, URZ ;  /* 0x0000000b04058899 */ /* 0x000fe4000800063f */
[----:B------:R-:W-:Y:S01]  /*05a0*/  @!UP0 USHF.L.U32 UR4, UR4, 0x1, URZ ;  /* 0x0000000104048899 */ /* 0x000fe2000800063f */
[----:B--2---:R-:W-:Y:S01]  /*05b0*/  ISETP.EQ.U32.AND P3, PT, R12, 0x1, PT ;  /* 0x000000010c00780c */ /* 0x004fe20003f62070 */
[----:B------:R-:W-:Y:S01]  /*05c0*/  IMAD.IADD R0, R2, 0x1, -R3 ;  /* 0x0000000102007824 */ /* 0x000fe200078e0a03 */
[----:B------:R-:W-:Y:S01]  /*05d0*/  LOP3.LUT R22, R11, 0xc, R22, 0x78, !PT ;  /* 0x0000000c0b167812 */ /* 0x000fe200078e7816 */
[----:B0-----:R-:W-:Y:S01]  /*05e0*/  IMAD.MOV R14, RZ, RZ, -R10 ;  /* 0x000000ffff0e7224 */ /* 0x001fe200078e0a0a */
[----:B-1----:R-:W-:Y:S02]  /*05f0*/  @!UP0 ULEA UR6, UR7, UR6, 0x18 ;  /* 0x0000000607068291 */ /* 0x002fe4000f8ec03f */
[----:B------:R-:W-:Y:S01]  /*0600*/  ISETP.NE.AND P1, PT, R0, 0x3, PT ;  /* 0x000000030000780c */ /* 0x000fe20003f25270 */
[----:B------:R-:W-:Y:S01]  /*0610*/  VOTEU.ALL UP0, P0 ;  /* 0x00000000003f7886 */ /* 0x000fe20000000000 */
[----:B------:R-:W-:Y:S01]  /*0620*/  ISETP.LT.U32.AND P0, PT, R22, 0x2, !P2 ;  /* 0x000000021600780c */ /* 0x000fe20005701070 */
[----:B---3--:R-:W-:Y:S01]  /*0630*/  IMAD.MOV R3, RZ, RZ, -R6 ;  /* 0x000000ffff037224 */ /* 0x008fe200078e0a06 */
[----:B------:R-:W-:-:S02]  /*0640*/  ISETP.EQ.OR P1, PT, R0, RZ, !P1 ;  /* 0x000000ff0000720c */ /* 0x000fc40004f22670 */
[----:B------:R-:W-:Y:S01]  /*0650*/  ISETP.NE.AND P2, PT, R5, RZ, PT ;  /* 0x000000ff0500720c */ /* 0x000fe20003f45270 */
[----:B-----5:R-:W-:Y:S01]  /*0660*/  IMAD R7, R9, R14, R4 ;  /* 0x0000000e09077224 */ /* 0x020fe200078e0204 */
[----:B------:R-:W-:Y:S01]  /*0670*/  ISETP.EQ.AND P1, PT, R5, RZ, P1 ;  /* 0x000000ff0500720c */ /* 0x000fe20000f22270 */
[----:B------:R-:W0:Y:S02]  /*0680*/  FENCE.VIEW.ASYNC.S ;  /* 0x00000000000073c6 */ /* 0x000e240000000000 */
[----:B0-----:R0:W1:Y:S01]  /*0690*/  @!UP0 SYNCS.EXCH.64 URZ, [UR6+0x50], UR4 ;  /* 0x00005004063f85b2 */ /* 0x0010620008000100 */
[----:B------:R-:W-:Y:S02]  /*06a0*/  ISETP.NE.AND P4, PT, R7, R22, PT ;  /* 0x000000160700720c */ /* 0x000fe40003f85270 */
[----:B------:R-:W-:Y:S01]  /*06b0*/  SEL R19, RZ, 0x1, !P1 ;  /* 0x00000001ff137807 */ /* 0x000fe20004800000 */
[----:B----4-:R-:W-:Y:S02]  /*06c0*/  IMAD R3, R8, R3, UR8 ;  /* 0x0000000808037e24 */ /* 0x010fe4000f8e0203 */
[----:B------:R-:W-:-:S03]  /*06d0*/  VIADD R8, R5, 0xffffffff ;  /* 0xffffffff05087836 */ /* 0x000fc60000000000 */
[----:B------:R-:W-:Y:S02]  /*06e0*/  ISETP.EQ.OR P4, PT, R3, RZ, !P4 ;  /* 0x000000ff0300720c */ /* 0x000fe40006782670 */
[----:B------:R-:W-:Y:S02]  /*06f0*/  ISETP.GE.U32.AND P5, PT, R8, 0x2, PT ;  /* 0x000000020800780c */ /* 0x000fe40003fa6070 */
[----:B------:R-:W-:Y:S02]  /*0700*/  PLOP3.LUT P0, PT, P0, P4, PT, 0x80, 0x0 ;  /* 0x000000000000781c */ /* 0x000fe40000709070 */
[----:B------:R-:W-:Y:S01]  /*0710*/  SEL R19, R19, 0x2, P5 ;  /* 0x0000000213137807 */ /* 0x000fe20002800000 */
[----:B------:R0:W2:Y:S01]  /*0720*/  @!UP1 SYNCS.EXCH.64 URZ, [UR6+0x58], UR4 ;  /* 0x00005804063f95b2 */ /* 0x0000a20008000100 */
[----:B------:R-:W-:Y:S01]  /*0730*/  P2R R58, PR, RZ, 0x1 ;  /* 0x00000001ff3a7803 */ /* 0x000fe20000000000 */
[----:B------:R-:W-:Y:S01]  /*0740*/  NOP ;  /* 0x0000000000007918 */ /* 0x000fe20000000000 */
[----:B------:R-:W-:Y:S07]  /*0750*/  @!P3 BRA `(.L_x_3) ;  /* 0x000000000008b947 */ /* 0x000fee0003800000 */
[----:B-12---:R-:W-:Y:S01]  /*0760*/  UCGABAR_ARV ;  /* 0x00000000000079c7 */ /* 0x006fe20008000000 */
[----:B------:R-:W-:Y:S05]  /*0770*/  BRA `(.L_x_4) ;  /* 0x0000000000047947 */ /* 0x000fea0003800000 */
.L_x_3:
[----:B-12---:R-:W-:Y:S01]  /*0780*/  NOP ;  /* 0x0000000000007918 */ /* 0x006fe20000000000 */
.L_x_4:
[----:B------:R-:W1:Y:S01]  /*0790*/  LDC R2, c[0x0][0x65c] ;  /* 0x00019700ff027b82 */ /* 0x000e620000000800 */
[----:B------:R-:W-:Y:S02]  /*07a0*/  IMAD.U32 R6, RZ, RZ, UR8 ;  /* 0x00000008ff067e24 */ /* 0x000fe4000f8e00ff */
[----:B------:R-:W-:Y:S01]  /*07b0*/  IMAD.MOV.U32 R7, RZ, RZ, RZ ;  /* 0x000000ffff077224 */ /* 0x000fe200078e00ff */
[----:B-1----:R-:W-:-:S04]  /*07c0*/  ISETP.NE.AND P1, PT, R2, 0x1, PT ;  /* 0x000000010200780c */ /* 0x002fc80003f25270 */
[----:B------:R-:W-:-:S09]  /*07d0*/  P2R R5, PR, RZ, 0x2 ;  /* 0x00000002ff057803 */ /* 0x000fd20000000000 */
[----:B------:R-:W1:Y:S01]  /*07e0*/  @P1 LDC R17, c[0x0][0x10] ;  /* 0x00000400ff111b82 */ /* 0x000e620000000800 */
[----:B------:R-:W-:Y:S02]  /*07f0*/  @P1 IMAD.MOV.U32 R5, RZ, RZ, RZ ;  /* 0x000000ffff051224 */ /* 0x000fe400078e00ff */
[----:B------:R-:W-:-:S05]  /*0800*/  @P1 IMAD.MOV.U32 R13, RZ, RZ, RZ ;  /* 0x000000ffff0d1224 */ /* 0x000fca00078e00ff */
[----:B------:R-:W2:Y:S01]  /*0810*/  @!P1 LDC R11, c[0x0][0xc] ;  /* 0x00000300ff0b9b82 */ /* 0x000ea20000000800 */
[----:B-1----:R-:W-:-:S04]  /*0820*/  @P1 IMAD.WIDE.U32 R16, R17, UR8, R4 ;  /* 0x0000000811101c25 */ /* 0x002fc8000f8e0004 */
[----:B------:R-:W-:Y:S02]  /*0830*/  @P1 IMAD.IADD R17, R17, 0x1, R13 ;  /* 0x0000000111111824 */ /* 0x000fe400078e020d */
[----:B--2---:R-:W-:-:S04]  /*0840*/  @!P1 IMAD.WIDE.U32 R6, R4, R11, R6 ;  /* 0x0000000b04069225 */ /* 0x004fc800078e0006 */
[----:B------:R-:W-:Y:S02]  /*0850*/  @!P1 IMAD.MOV.U32 R16, RZ, RZ, R6 ;  /* 0x000000ffff109224 */ /* 0x000fe400078e0006 */
[----:B------:R-:W-:Y:S01]  /*0860*/  @!P1 IMAD.MOV.U32 R17, RZ, RZ, R7 ;  /* 0x000000ffff119224 */ /* 0x000fe200078e0007 */
[----:B------:R-:W-:Y:S06]  /*0870*/  @!P3 BRA `(.L_x_5) ;  /* 0x00000000000cb947 */ /* 0x000fec0003800000 */
[----:B------:R-:W-:Y:S01]  /*0880*/  UCGABAR_WAIT ;  /* 0x0000000000007dc7 */ /* 0x000fe20008000000 */
[----:B------:R-:W-:Y:S01]  /*0890*/  CCTL.IVALL ;  /* 0x00000000ff00798f */ /* 0x000fe20002000000 */
[----:B------:R-:W-:Y:S05]  /*08a0*/  BRA `(.L_x_6) ;  /* 0x0000000000047947 */ /* 0x000fea0003800000 */
.L_x_5:
[----:B------:R-:W-:Y:S06]  /*08b0*/  BAR.SYNC.DEFER_BLOCKING 0x0 ;  /* 0x0000000000007b1d */ /* 0x000fec0000010000 */
.L_x_6:
[----:B------:R-:W-:Y:S05]  /*08c0*/  @!P2 BRA `(.L_x_7) ;  /* 0x0000003c0078a947 */ /* 0x000fea0003800000 */
[----:B------:R-:W-:-:S13]  /*08d0*/  ISETP.GT.U32.AND P0, PT, R8, 0x1, PT ;  /* 0x000000010800780c */ /* 0x000fda0003f04070 */
[----:B0-----:R-:W-:Y:S05]  /*08e0*/  @P0 EXIT ;  /* 0x000000000000094d */ /* 0x001fea0003800000 */
[----:B------:R-:W-:Y:S01]  /*08f0*/  ULDC.64 UR4, c[0x0][0x650] ;  /* 0x0001940000047ab9 */ /* 0x000fe20000000a00 */
[----:B------:R-:W-:Y:S01]  /*0900*/  PRMT R0, RZ, 0x7610, R0 ;  /* 0x00007610ff007816 */ /* 0x000fe20000000000 */
[----:B------:R-:W-:Y:S01]  /*0910*/  IMAD.MOV.U32 R60, RZ, RZ, -0x1 ;  /* 0xffffffffff3c7424 */ /* 0x000fe200078e00ff */
[----:B------:R-:W-:Y:S01]  /*0920*/  ISETP.GE.U32.AND P0, PT, R16, UR4, PT ;  /* 0x0000000410007c0c */ /* 0x000fe2000bf06070 */
[----:B------:R-:W-:Y:S02]  /*0930*/  IMAD.MOV.U32 R61, RZ, RZ, -0x1 ;  /* 0xffffffffff3d7424 */ /* 0x000fe400078e00ff */
[----:B------:R-:W-:Y:S01]  /*0940*/  IMAD.MOV.U32 R57, RZ, RZ, -0x1 ;  /* 0xffffffffff397424 */ /* 0x000fe200078e00ff */
[----:B------:R-:W-:-:S13]  /*0950*/  ISETP.GE.U32.AND.EX P0, PT, R17, UR5, PT, P0 ;  /* 0x0000000511007c0c */ /* 0x000fda000bf06100 */
[----:B------:R-:W-:Y:S05]  /*0960*/  @P0 BRA `(.L_x_8) ;  /* 0x0000000400280947 */ /* 0x000fea0003800000 */
[----:B------:R-:W0:Y:S01]  /*0970*/  LDC.64 R20, c[0x0][0x628] ;  /* 0x00018a00ff147b82 */ /* 0x000e220000000a00 */
[----:B------:R-:W-:Y:S02]  /*0980*/  IMAD.MOV.U32 R6, RZ, RZ, R16 ;  /* 0x000000ffff067224 */ /* 0x000fe400078e0010 */
[----:B------:R-:W-:-:S05]  /*0990*/  IMAD.MOV.U32 R7, RZ, RZ, R17 ;  /* 0x000000ffff077224 */ /* 0x000fca00078e0011 */
[----:B------:R-:W1:Y:S08]  /*09a0*/  LDC R0, c[0x0][0x630] ;  /* 0x00018c00ff007b82 */ /* 0x000e700000000800 */
[----:B------:R-:W2:Y:S01]  /*09b0*/  LDC.64 R24, c[0x0][0x620] ;  /* 0x00018800ff187b82 */ /* 0x000ea20000000a00 */
[----:B0-----:R-:W-:-:S04]  /*09c0*/  ISETP.NE.U32.AND P0, PT, R20, RZ, PT ;  /* 0x000000ff1400720c */ /* 0x001fc80003f05070 */
[----:B------:R-:W-:-:S13]  /*09d0*/  ISETP.NE.AND.EX P0, PT, R21, RZ, PT, P0 ;  /* 0x000000ff1500720c */ /* 0x000fda0003f05300 */
[----:B-12---:R-:W-:Y:S05]  /*09e0*/  @!P0 BRA `(.L_x_9) ;  /* 0x0000000000288947 */ /* 0x006fea0003800000 */
[----:B------:R-:W0:Y:S02]  /*09f0*/  LDC R13, c[0x0][0x634] ;  /* 0x00018d00ff0d7b82 */ /* 0x000e240000000800 */
[----:B0-----:R-:W-:-:S05]  /*0a00*/  IADD3 R13, P0, R16, R13, RZ ;  /* 0x0000000d100d7210 */ /* 0x001fca0007f1e0ff */
[----:B------:R-:W-:-:S04]  /*0a10*/  IMAD.X R15, RZ, RZ, R17, P0 ;  /* 0x000000ffff0f7224 */ /* 0x000fc800000e0611 */
[----:B------:R-:W-:-:S04]  /*0a20*/  IMAD.WIDE.U32 R6, R15, R20, RZ ;  /* 0x000000140f067225 */ /* 0x000fc800078e00ff */
[----:B------:R-:W-:-:S04]  /*0a30*/  IMAD.WIDE.U32 R10, P0, R13, R21, R6 ;  /* 0x000000150d0a7225 */ /* 0x000fc80007800006 */
[----:B------:R-:W-:-:S04]  /*0a40*/  IMAD.WIDE.U32 R6, R13, R20, RZ ;  /* 0x000000140d067225 */ /* 0x000fc800078e00ff */
[----:B------:R-:W-:Y:S01]  /*0a50*/  IMAD.X R13, RZ, RZ, RZ, P0 ;  /* 0x000000ffff0d7224 */ /* 0x000fe200000e06ff */
[----:B------:R-:W-:Y:S01]  /*0a60*/  IADD3 RZ, P0, R7, R10, RZ ;  /* 0x0000000a07ff7210 */ /* 0x000fe20007f1e0ff */
[----:B------:R-:W-:-:S04]  /*0a70*/  IMAD.MOV.U32 R12, RZ, RZ, R11 ;  /* 0x000000ffff0c7224 */ /* 0x000fc800078e000b */
[----:B------:R-:W-:-:S08]  /*0a80*/  IMAD.WIDE.U32.X R6, R15, R21, R12, P0 ;  /* 0x000000150f067225 */ /* 0x000fd000000e040c */
.L_x_9:
[----:B------:R-:W0:Y:S01]  /*0a90*/  LDC.64 R20, c[0x0][0x640] ;  /* 0x00019000ff147b82 */ /* 0x000e220000000a00 */
[--C-:B------:R-:W-:Y:S01]  /*0aa0*/  SHF.R.U64 R57, R6, R0, R7.reuse ;  /* 0x0000000006397219 */ /* 0x100fe20000001207 */
[----:B------:R-:W-:Y:S01]  /*0ab0*/  IMAD R28, R9, R14, R4 ;  /* 0x0000000e091c7224 */ /* 0x000fe200078e0204 */
[----:B------:R-:W-:Y:S02]  /*0ac0*/  SHF.R.U32.HI R0, RZ, R0, R7 ;  /* 0x00000000ff007219 */ /* 0x000fe40000011607 */
[----:B------:R-:W-:-:S03]  /*0ad0*/  IADD3 R5, P0, RZ, -R57, RZ ;  /* 0x80000039ff057210 */ /* 0x000fc60007f1e0ff */
[----:B------:R-:W1:Y:S02]  /*0ae0*/  LDC R8, c[0x0][0x618] ;  /* 0x00018600ff087b82 */ /* 0x000e640000000800 */
[----:B------:R-:W-:-:S04]  /*0af0*/  IMAD.X R7, RZ, RZ, ~R0, P0 ;  /* 0x000000ffff077224 */ /* 0x000fc800000e0e00 */
[-C--:B------:R-:W-:Y:S02]  /*0b00*/  IMAD R0, R7, R24.reuse, RZ ;  /* 0x0000001807007224 */ /* 0x080fe400078e02ff */
[----:B------:R-:W2:Y:S01]  /*0b10*/  LDC R11, c[0x0][0x608] ;  /* 0x00018200ff0b7b82 */ /* 0x000ea20000000800 */
[----:B------:R-:W-:-:S04]  /*0b20*/  IMAD.WIDE.U32 R6, R5, R24, R16 ;  /* 0x0000001805067225 */ /* 0x000fc800078e0010 */
[----:B------:R-:W-:Y:S02]  /*0b30*/  IMAD R5, R5, R25, R0 ;  /* 0x0000001905057224 */ /* 0x000fe400078e0200 */
[----:B------:R-:W-:Y:S01]  /*0b40*/  IMAD.MOV.U32 R25, RZ, RZ, 0x1 ;  /* 0x00000001ff197424 */ /* 0x000fe200078e00ff */
[----:B------:R-:W3:Y:S01]  /*0b50*/  LDC R12, c[0x0][0x658] ;  /* 0x00019600ff0c7b82 */ /* 0x000ee20000000800 */
[----:B0-----:R-:W-:Y:S01]  /*0b60*/  ISETP.NE.U32.AND P0, PT, R20, RZ, PT ;  /* 0x000000ff1400720c */ /* 0x001fe20003f05070 */
[----:B------:R-:W-:Y:S02]  /*0b70*/  IMAD.IADD R5, R7, 0x1, R5 ;  /* 0x0000000107057824 */ /* 0x000fe400078e0205 */
[----:B------:R-:W-:Y:S01]  /*0b80*/  IMAD.MOV.U32 R7, RZ, RZ, -0x1 ;  /* 0xffffffffff077424 */ /* 0x000fe200078e00ff */
[----:B------:R-:W-:-:S03]  /*0b90*/  ISETP.NE.AND.EX P0, PT, R21, RZ, PT, P0 ;  /* 0x000000ff1500720c */ /* 0x000fc60003f05300 */
[----:B------:R-:W0:Y:S01]  /*0ba0*/  LDC R15, c[0x0][0x600] ;  /* 0x00018000ff0f7b82 */ /* 0x000e220000000800 */
[-CC-:B-1----:R-:W-:Y:S02]  /*0bb0*/  SHF.R.U64 R13, R6, R8.reuse, R5.reuse ;  /* 0x00000008060d7219 */ /* 0x182fe40000001205 */
[----:B------:R-:W-:-:S05]  /*0bc0*/  SHF.R.U32.HI R0, RZ, R8, R5 ;  /* 0x00000008ff007219 */ /* 0x000fca0000011605 */
[----:B------:R-:W1:Y:S01]  /*0bd0*/  LDC R23, c[0x0][0x648] ;  /* 0x00019200ff177b82 */ /* 0x000e620000000800 */
[-CC-:B--2---:R-:W-:Y:S02]  /*0be0*/  SHF.R.U64 R27, R13, R11.reuse, R0.reuse ;  /* 0x0000000b0d1b7219 */ /* 0x184fe40000001200 */
[----:B------:R-:W-:-:S05]  /*0bf0*/  SHF.R.U32.HI R5, RZ, R11, R0 ;  /* 0x0000000bff057219 */ /* 0x000fca0000011600 */
[----:B------:R-:W2:Y:S01]  /*0c00*/  LDC R24, c[0x0][0x638] ;  /* 0x00018e00ff187b82 */ /* 0x000ea20000000800 */
[-CC-:B---3--:R-:W-:Y:S02]  /*0c10*/  SHF.R.U64 R14, R27, R12.reuse, R5.reuse ;  /* 0x0000000c1b0e7219 */ /* 0x188fe40000001205 */
[-C--:B------:R-:W-:Y:S02]  /*0c20*/  SHF.L.U32 R0, R7, R12.reuse, RZ ;  /* 0x0000000c07007219 */ /* 0x080fe400000006ff */
[----:B------:R-:W-:Y:S01]  /*0c30*/  SHF.R.U32.HI R5, RZ, R12, R5 ;  /* 0x0000000cff057219 */ /* 0x000fe20000011605 */
[----:B------:R-:W-:Y:S01]  /*0c40*/  IMAD.MOV.U32 R4, RZ, RZ, R14 ;  /* 0x000000ffff047224 */ /* 0x000fe200078e000e */
[----:B------:R-:W-:Y:S01]  /*0c50*/  LOP3.LUT R10, RZ, R0, RZ, 0x33, !PT ;  /* 0x00000000ff0a7212 */ /* 0x000fe200078e33ff */
[----:B------:R-:W3:Y:S01]  /*0c60*/  LDC R26, c[0x0][0x610] ;  /* 0x00018400ff1a7b82 */ /* 0x000ee20000000800 */
[----:B------:R-:W-:Y:S05]  /*0c70*/  @!P0 BRA `(.L_x_10) ;  /* 0x0000000000288947 */ /* 0x000fea0003800000 */
[----:B------:R-:W4:Y:S02]  /*0c80*/  LDC R9, c[0x0][0x64c] ;  /* 0x00019300ff097b82 */ /* 0x000f240000000800 */
[----:B----4-:R-:W-:-:S05]  /*0c90*/  IADD3 R9, P0, R14, R9, RZ ;  /* 0x000000090e097210 */ /* 0x010fca0007f1e0ff */
        /* <DEDUP_REMOVED lines=8> */
.L_x_10:
[----:B-1----:R-:W-:Y:S01]  /*0d20*/  SHF.R.U64 R4, R4, R23, R5 ;  /* 0x0000001704047219 */ /* 0x002fe20000001205 */
[----:B0-----:R-:W-:Y:S01]  /*0d30*/  VIADD R6, R15, 0xffffffff ;  /* 0xffffffff0f067836 */ /* 0x001fe20000000000 */
[----:B------:R-:W-:Y:S02]  /*0d40*/  SHF.L.U32 R0, R25, R12, RZ ;  /* 0x0000000c19007219 */ /* 0x000fe400000006ff */
[----:B------:R-:W-:Y:S01]  /*0d50*/  LOP3.LUT R5, R27, R10, RZ, 0xc0, !PT ;  /* 0x0000000a1b057212 */ /* 0x000fe200078ec0ff */
[----:B------:R-:W-:Y:S01]  /*0d60*/  IMAD.MOV R7, RZ, RZ, -R4 ;  /* 0x000000ffff077224 */ /* 0x000fe200078e0a04 */
[----:B------:R-:W-:Y:S02]  /*0d70*/  SEL R3, R3, R28, !P1 ;  /* 0x0000001c03037207 */ /* 0x000fe40004800000 */
[----:B------:R-:W-:Y:S01]  /*0d80*/  LOP3.LUT R6, R13, R6, RZ, 0xc0, !PT ;  /* 0x000000060d067212 */ /* 0x000fe200078ec0ff */
[----:B------:R-:W-:Y:S02]  /*0d90*/  IMAD R4, R0, R4, R5 ;  /* 0x0000000400047224 */ /* 0x000fe400078e0205 */
[----:B--2---:R-:W-:-:S02]  /*0da0*/  IMAD R0, R7, R24, R14 ;  /* 0x0000001807007224 */ /* 0x004fc400078e020e */
[----:B---3--:R-:W-:Y:S02]  /*0db0*/  IMAD R3, R4, R26, R3 ;  /* 0x0000001a04037224 */ /* 0x008fe400078e0203 */
[----:B------:R-:W-:Y:S02]  /*0dc0*/  IMAD R60, R0, R15, R6 ;  /* 0x0000000f003c7224 */ /* 0x000fe400078e0206 */
[----:B------:R-:W-:-:S03]  /*0dd0*/  IMAD.MOV.U32 R4, RZ, RZ, 0x1 ;  /* 0x00000001ff047424 */ /* 0x000fc600078e00ff */
[----:B------:R-:W-:Y:S02]  /*0de0*/  SEL R61, R60, R3, !P1 ;  /* 0x000000033c3d7207 */ /* 0x000fe40004800000 */
[----:B------:R-:W-:Y:S02]  /*0df0*/  PRMT R0, R4, 0x7610, R0 ;  /* 0x0000761004007816 */ /* 0x000fe40000000000 */
[----:B------:R-:W-:-:S07]  /*0e00*/  SEL R60, R3, R60, !P1 ;  /* 0x0000003c033c7207 */ /* 0x000fce0004800000 */
.L_x_8:
[----:B------:R-:W-:-:S08]  /*0e10*/  NOP ;  /* 0x0000000000007918 */ /* 0x000fd00000000000 */
[----:B------:R-:W0:Y:S02]  /*0e20*/  USETMAXREG.TRY_ALLOC.CTAPOOL UP0, 0xe8 ;  /* 0x000000e8000079c8 */ /* 0x000e240008000600 */
[----:B0-----:R-:W-:-:S13]  /*0e30*/  PLOP3.LUT P0, PT, PT, PT, UP0, 0x80, 0x0 ;  /* 0x000000000000781c */ /* 0x001fda0003f0f008 */
[----:B------:R-:W-:Y:S05]  /*0e40*/  @!P0 BRA `(.L_x_8) ;  /* 0xfffffffc00f08947 */ /* 0x000fea000383ffff */
[----:B------:R-:W-:Y:S01]  /*0e50*/  ULDC.64 UR4, c[0x0][0x598] ;  /* 0x0001660000047ab9 */ /* 0x000fe20000000a00 */
[----:B------:R-:W-:Y:S01]  /*0e60*/  ULDC.64 UR36, c[0x0][0x208] ;  /* 0x0000820000247ab9 */ /* 0x000fe20000000a00 */
[----:B------:R-:W-:-:S04]  /*0e70*/  ISETP.NE.U32.AND P0, PT, RZ, UR4, PT ;  /* 0x00000004ff007c0c */ /* 0x000fc8000bf05070 */
[----:B------:R-:W-:-:S13]  /*0e80*/  ISETP.NE.AND.EX P0, PT, RZ, UR5, PT, P0 ;  /* 0x00000005ff007c0c */ /* 0x000fda000bf05300 */
[----:B------:R-:W-:Y:S05]  /*0e90*/  @!P0 BRA `(.L_x_11) ;  /* 0x00000000001c8947 */ /* 0x000fea0003800000 */
[----:B------:R-:W0:Y:S02]  /*0ea0*/  LDC.64 R4, c[0x0][0x598] ;  /* 0x00016600ff047b82 */ /* 0x000e240000000a00 */
[----:B0-----:R-:W2:Y:S02]  /*0eb0*/  LDG.E.64 R4, desc[UR36][R4.64] ;  /* 0x0000002404047981 */ /* 0x001ea4000c1e1b00 */
[----:B--2---:R-:W-:-:S04]  /*0ec0*/  ISETP.NE.U32.AND P0, PT, R4, RZ, PT ;  /* 0x000000ff0400720c */ /* 0x004fc80003f05070 */
[----:B------:R-:W-:-:S13]  /*0ed0*/  ISETP.NE.AND.EX P0, PT, R5, RZ, PT, P0 ;  /* 0x000000ff0500720c */ /* 0x000fda0003f05300 */
[----:B------:R-:W-:Y:S05]  /*0ee0*/  @!P0 BRA `(.L_x_11) ;  /* 0x0000000000088947 */ /* 0x000fea0003800000 */
[----:B------:R0:W5:Y:S01]  /*0ef0*/  LD.E R23, desc[UR36][R4.64] ;  /* 0x0000002404177980 */ /* 0x000162000c101900 */
[----:B------:R-:W-:Y:S05]  /*0f00*/  BRA `(.L_x_12) ;  /* 0x0000000000247947 */ /* 0x000fea0003800000 */
.L_x_11:
[----:B------:R-:W-:Y:S02]  /*0f10*/  ULDC.64 UR4, c[0x0][0x588] ;  /* 0x0001620000047ab9 */ /* 0x000fe40000000a00 */
[----:B------:R-:W-:-:S04]  /*0f20*/  ISETP.NE.U32.AND P0, PT, RZ, UR4, PT ;  /* 0x00000004ff007c0c */ /* 0x000fc8000bf05070 */
[----:B------:R-:W-:-:S13]  /*0f30*/  ISETP.NE.AND.EX P0, PT, RZ, UR5, PT, P0 ;  /* 0x00000005ff007c0c */ /* 0x000fda000bf05300 */
[----:B------:R-:W-:Y:S05]  /*0f40*/  @!P0 BRA `(.L_x_13) ;  /* 0x00000000000c8947 */ /* 0x000fea0003800000 */
[----:B------:R-:W0:Y:S02]  /*0f50*/  LDC.64 R4, c[0x0][0x588] ;  /* 0x00016200ff047b82 */ /* 0x000e240000000a00 */
[----:B0-----:R1:W5:Y:S01]  /*0f60*/  LDG.E R23, desc[UR36][R4.64] ;  /* 0x0000002404177981 */ /* 0x001362000c1e1900 */
[----:B------:R-:W-:Y:S05]  /*0f70*/  BRA `(.L_x_12) ;  /* 0x0000000000087947 */ /* 0x000fea0003800000 */
.L_x_13:
[----:B------:R-:W-:Y:S02]  /*0f80*/  ULDC UR4, c[0x0][0x580] ;  /* 0x0001600000047ab9 */ /* 0x000fe40000000800 */
[----:B------:R-:W-:-:S07]  /*0f90*/  IMAD.U32 R23, RZ, RZ, UR4 ;  /* 0x00000004ff177e24 */ /* 0x000fce000f8e00ff */
.L_x_12:
[----:B------:R-:W-:Y:S02]  /*0fa0*/  ULDC.64 UR4, c[0x0][0x5a0] ;  /* 0x0001680000047ab9 */ /* 0x000fe40000000a00 */
[----:B------:R-:W-:-:S04]  /*0fb0*/  ISETP.NE.U32.AND P0, PT, RZ, UR4, PT ;  /* 0x00000004ff007c0c */ /* 0x000fc8000bf05070 */
[----:B------:R-:W-:-:S13]  /*0fc0*/  ISETP.NE.AND.EX P0, PT, RZ, UR5, PT, P0 ;  /* 0x00000005ff007c0c */ /* 0x000fda000bf05300 */
[----:B------:R-:W-:Y:S05]  /*0fd0*/  @!P0 BRA `(.L_x_14) ;  /* 0x00000000001c8947 */ /* 0x000fea0003800000 */
[----:B01----:R-:W0:Y:S02]  /*0fe0*/  LDC.64 R4, c[0x0][0x5a0] ;  /* 0x00016800ff047b82 */ /* 0x003e240000000a00 */
[----:B0-----:R-:W2:Y:S02]  /*0ff0*/  LDG.E.64 R4, desc[UR36][R4.64] ;  /* 0x0000002404047981 */ /* 0x001ea4000c1e1b00 */
[----:B--2---:R-:W-:-:S04]  /*1000*/  ISETP.NE.U32.AND P0, PT, R4, RZ, PT ;  /* 0x000000ff0400720c */ /* 0x004fc80003f05070 */
[----:B------:R-:W-:-:S13]  /*1010*/  ISETP.NE.AND.EX P0, PT, R5, RZ, PT, P0 ;  /* 0x000000ff0500720c */ /* 0x000fda0003f05300 */
[----:B------:R-:W-:Y:S05]  /*1020*/  @!P0 BRA `(.L_x_14) ;  /* 0x0000000000088947 */ /* 0x000fea0003800000 */
[----:B------:R0:W5:Y:S01]  /*1030*/  LD.E R56, desc[UR36][R4.64] ;  /* 0x0000002404387980 */ /* 0x000162000c101900 */
[----:B------:R-:W-:Y:S05]  /*1040*/  BRA `(.L_x_15) ;  /* 0x0000000000247947 */ /* 0x000fea0003800000 */
.L_x_14:
[----:B------:R-:W-:Y:S02]  /*1050*/  ULDC.64 UR4, c[0x0][0x590] ;  /* 0x0001640000047ab9 */ /* 0x000fe40000000a00 */
[----:B------:R-:W-:-:S04]  /*1060*/  ISETP.NE.U32.AND P0, PT, RZ, UR4, PT ;  /* 0x00000004ff007c0c */ /* 0x000fc8000bf05070 */
[----:B------:R-:W-:-:S13]  /*1070*/  ISETP.NE.AND.EX P0, PT, RZ, UR5, PT, P0 ;  /* 0x00000005ff007c0c */ /* 0x000fda000bf05300 */
[----:B------:R-:W-:Y:S05]  /*1080*/  @!P0 BRA `(.L_x_16) ;  /* 0x00000000000c8947 */ /* 0x000fea0003800000 */
[----:B01----:R-:W0:Y:S02]  /*1090*/  LDC.64 R4, c[0x0][0x590] ;  /* 0x00016400ff047b82 */ /* 0x003e240000000a00 */
[----:B0-----:R1:W5:Y:S01]  /*10a0*/  LDG.E R56, desc[UR36][R4.64] ;  /* 0x0000002404387981 */ /* 0x001362000c1e1900 */
[----:B------:R-:W-:Y:S05]  /*10b0*/  BRA `(.L_x_15) ;  /* 0x0000000000087947 */ /* 0x000fea0003800000 */
.L_x_16:
[----:B------:R-:W-:Y:S02]  /*10c0*/  ULDC UR4, c[0x0][0x584] ;  /* 0x0001610000047ab9 */ /* 0x000fe40000000800 */
[----:B------:R-:W-:-:S07]  /*10d0*/  IMAD.U32 R56, RZ, RZ, UR4 ;  /* 0x00000004ff387e24 */ /* 0x000fce000f8e00ff */
.L_x_15:
[----:B------:R-:W-:-:S13]  /*10e0*/  LOP3.LUT P0, RZ, R0, 0xff, RZ, 0xc0, !PT ;  /* 0x000000ff00ff7812 */ /* 0x000fda000780c0ff */
[----:B------:R-:W-:Y:S05]  /*10f0*/  @!P0 EXIT ;  /* 0x000000000000894d */ /* 0x000fea0003800000 */
[----:B------:R-:W-:Y:S01]  /*1100*/  ULDC UR4, c[0x0][0x28c] ;  /* 0x0000a30000047ab9 */ /* 0x000fe20000000800 */
[----:B------:R-:W-:Y:S01]  /*1110*/  LOP3.LUT R59, R19, 0x1, RZ, 0xfc, !PT ;  /* 0x00000001133b7812 */ /* 0x000fe200078efcff */
[----:B------:R-:W-:Y:S01]  /*1120*/  UIADD3 UR4, UR4, 0x1f, URZ ;  /* 0x0000001f04047890 */ /* 0x000fe2000fffe03f */
[----:B------:R-:W-:Y:S01]  /*1130*/  UMOV UR38, URZ ;  /* 0x0000003f00267c82 */ /* 0x000fe20008000000 */
[----:B------:R-:W-:Y:S02]  /*1140*/  UMOV UR39, URZ ;  /* 0x0000003f00277c82 */ /* 0x000fe40008000000 */
[----:B------:R-:W-:-:S04]  /*1150*/  USHF.R.S32.HI UR5, URZ, 0x1f, UR4 ;  /* 0x0000001f3f057899 */ /* 0x000fc80008011404 */
[----:B------:R-:W-:-:S04]  /*1160*/  ULEA.HI UR5, UR5, UR4, URZ, 0x5 ;  /* 0x0000000405057291 */ /* 0x000fc8000f8f283f */
[----:B------:R-:W-:-:S12]  /*1170*/  USHF.R.S32.HI UR40, URZ, 0x5, UR5 ;  /* 0x000000053f287899 */ /* 0x000fd80008011405 */
.L_x_98:
[----:B------:R-:W-:Y:S01]  /*1180*/  LOP3.LUT R0, R18, 0x80, RZ, 0xc0, !PT ;  /* 0x0000008012007812 */ /* 0x000fe200078ec0ff */
[----:B--2---:R-:W2:Y:S01]  /*1190*/  S2UR UR7, SR_CgaCtaId ;  /* 0x00000000000779c3 */ /* 0x004ea20000008800 */
[----:B------:R-:W-:Y:S02]  /*11a0*/  UMOV UR6, 0x400 ;  /* 0x0000040000067882 */ /* 0x000fe40000000000 */
[----:B------:R-:W-:-:S06]  /*11b0*/  SHF.R.U32.HI R0, RZ, 0x7, R0 ;  /* 0x00000007ff007819 */ /* 0x000fcc0000011600 */
[----:B---3--:R-:W3:Y:S01]  /*11c0*/  SHFL.IDX PT, R0, R0, RZ, 0x1f ;  /* 0x00001fff00007589 */ /* 0x008ee200000e0000 */
[----:B--2---:R-:W-:Y:S01]  /*11d0*/  ULEA UR6, UR7, UR6, 0x18 ;  /* 0x0000000607067291 */ /* 0x004fe2000f8ec03f */
[----:B---3--:R-:W-:-:S13]  /*11e0*/  R2UR UR4, R0 ;  /* 0x00000000000472ca */ /* 0x008fda00000e0000 */
[----:B------:R-:W-:-:S04]  /*11f0*/  ULEA.HI UR5, UR4, UR4, URZ, 0x1 ;  /* 0x0000000404057291 */ /* 0x000fc8000f8f083f */
[----:B------:R-:W-:-:S04]  /*1200*/  ULOP3.LUT UR5, UR5, 0xffffe, URZ, 0xc0, !UPT ;  /* 0x000ffffe05057892 */ /* 0x000fc8000f8ec03f */
[----:B------:R-:W-:-:S03]  /*1210*/  UIADD3 UR5, UR4, -UR5, URZ ;  /* 0x8000000504057290 */ /* 0x000fc6000fffe03f */
[----:B------:R-:W-:Y:S01]  /*1220*/  ULDC UR4, c[0x0][0x28c] ;  /* 0x0000a30000047ab9 */ /* 0x000fe20000000800 */
[----:B------:R-:W-:Y:S01]  /*1230*/  ULEA UR5, UR5, UR6, 0xc ;  /* 0x0000000605057291 */ /* 0x000fe2000f8e603f */
[----:B------:R-:W-:-:S03]  /*1240*/  ISETP.LT.AND P0, PT, RZ, UR4, PT ;  /* 0x00000004ff007c0c */ /* 0x000fc6000bf01270 */
[----:B------:R-:W-:-:S04]  /*1250*/  UIADD3 UR5, UR5, 0x100, URZ ;  /* 0x0000010005057890 */ /* 0x000fc8000fffe03f */
[----:B------:R-:W-:-:S04]  /*1260*/  USHF.R.U32.HI UR5, URZ, 0x4, UR5 ;  /* 0x000000043f057899 */ /* 0x000fc80008011605 */
[----:B------:R-:W-:Y:S02]  /*1270*/  ULOP3.LUT UR41, UR5, 0x3fff, URZ, 0xc0, !UPT ;  /* 0x00003fff05297892 */ /* 0x000fe4000f8ec03f */
[----:B-1--45:R-:W-:Y:S10]  /*1280*/  @P0 BRA `(.L_x_17) ;  /* 0x0000000000400947 */ /* 0x032ff40003800000 */
[----:B------:R-:W-:Y:S01]  /*1290*/  MOV R0, 0x0 ;  /* 0x0000000000007802 */ /* 0x000fe20000000f00 */
[----:B------:R-:W-:Y:S01]  /*12a0*/  ULDC.64 UR4, c[0x4][0x68] ;  /* 0x01001a0000047ab9 */ /* 0x000fe20000000a00 */
[----:B------:R-:W-:Y:S01]  /*12b0*/  ULDC.64 UR6, c[0x4][0x8] ;  /* 0x0100020000067ab9 */ /* 0x000fe20000000a00 */
[----:B01----:R-:W-:Y:S01]  /*12c0*/  IMAD.U32 R4, RZ, RZ, UR4 ;  /* 0x00000004ff047e24 */ /* 0x003fe2000f8e00ff */
[----:B------:R0:W1:Y:S01]  /*12d0*/  LDC.64 R14, c[0x4][R0] ;  /* 0x01000000000e7b82 */ /* 0x0000620000000a00 */
[----:B------:R-:W-:Y:S01]  /*12e0*/  IMAD.U32 R5, RZ, RZ, UR5 ;  /* 0x00000005ff057e24 */ /* 0x000fe2000f8e00ff */
[----:B------:R-:W-:Y:S01]  /*12f0*/  ULDC.64 UR4, c[0x4][0x70] ;  /* 0x01001c0000047ab9 */ /* 0x000fe20000000a00 */
[----:B------:R-:W-:Y:S02]  /*1300*/  IMAD.U32 R10, RZ, RZ, UR6 ;  /* 0x00000006ff0a7e24 */ /* 0x000fe4000f8e00ff */
[----:B------:R-:W-:Y:S02]  /*1310*/  IMAD.U32 R6, RZ, RZ, UR4 ;  /* 0x00000004ff067e24 */ /* 0x000fe4000f8e00ff */
[----:B------:R-:W-:-:S02]  /*1320*/  IMAD.U32 R7, RZ, RZ, UR5 ;  /* 0x00000005ff077e24 */ /* 0x000fc4000f8e00ff */
[----:B------:R-:W-:Y:S02]  /*1330*/  IMAD.U32 R11, RZ, RZ, UR7 ;  /* 0x00000007ff0b7e24 */ /* 0x000fe4000f8e00ff */
[----:B------:R-:W-:Y:S02]  /*1340*/  IMAD.MOV.U32 R8, RZ, RZ, 0x1e1 ;  /* 0x000001e1ff087424 */ /* 0x000fe400078e00ff */
[----:B------:R-:W-:Y:S02]  /*1350*/  IMAD.MOV.U32 R12, RZ, RZ, 0x1 ;  /* 0x00000001ff0c7424 */ /* 0x000fe400078e00ff */
[----:B0-----:R-:W-:-:S07]  /*1360*/  IMAD.MOV.U32 R13, RZ, RZ, RZ ;  /* 0x000000ffff0d7224 */ /* 0x001fce00078e00ff */
[----:B------:R-:W-:-:S07]  /*1370*/  LEPC R20, `(.L_x_17) ;  /* 0x000000001014794e */ /* 0x000fce0000000000 */
[----:B-1---5:R-:W-:Y:S05]  /*1380*/  CALL.ABS.NOINC R14 ;  /* 0x000000000e007343 */ /* 0x022fea0003c00000 */
.L_x_17:
[----:B------:R-:W-:-:S13]  /*1390*/  ISETP.NE.AND P0, PT, R59, 0x3, PT ;  /* 0x000000033b00780c */ /* 0x000fda0003f05270 */
[----:B------:R-:W-:Y:S05]  /*13a0*/  @!P0 BRA `(.L_x_18) ;  /* 0x0000000000048947 */ /* 0x000fea0003800000 */
[----:B------:R-:W-:Y:S01]  /*13b0*/  BPT.TRAP 0x1 ;  /* 0x000000040000795c */ /* 0x000fe20000300000 */
.L_x_18:
[----:B------:R-:W2:Y:S01]  /*13c0*/  S2UR UR5, SR_CgaCtaId ;  /* 0x00000000000579c3 */ /* 0x000ea20000008800 */
[----:B------:R-:W-:Y:S01]  /*13d0*/  UMOV UR4, 0x400 ;  /* 0x0000040000047882 */ /* 0x000fe20000000000 */
[----:B------:R-:W-:Y:S02]  /*13e0*/  IMAD.U32 R0, RZ, RZ, UR38 ;  /* 0x00000026ff007e24 */ /* 0x000fe4000f8e00ff */
[----:B------:R-:W-:-:S03]  /*13f0*/  IMAD.U32 R3, RZ, RZ, UR39 ;  /* 0x00000027ff037e24 */ /* 0x000fc6000f8e00ff */
[----:B------:R-:W-:Y:S01]  /*1400*/  SHF.L.U32 R0, R0, 0x1f, RZ ;  /* 0x0000001f00007819 */ /* 0x000fe200000006ff */
[----:B--2---:R-:W-:-:S06]  /*1410*/  ULEA UR4, UR5, UR4, 0x18 ;  /* 0x0000000405047291 */ /* 0x004fcc000f8ec03f */
[----:B------:R-:W-:-:S04]  /*1420*/  IMAD.U32 R6, RZ, RZ, UR4 ;  /* 0x00000004ff067e24 */ /* 0x000fc8000f8e00ff */
[----:B------:R-:W-:-:S04]  /*1430*/  IMAD R3, R3, 0x8, R6 ;  /* 0x0000000803037824 */ /* 0x000fc800078e0206 */
[----:B------:R2:W3:Y:S01]  /*1440*/  SYNCS.PHASECHK.TRANS64.TRYWAIT P1, [R3+URZ], R0 ;  /* 0x00000000030075a7 */ /* 0x0004e2000802017f */
[----:B------:R-:W-:Y:S05]  /*1450*/  @!P0 BRA `(.L_x_19) ;  /* 0x0000000000048947 */ /* 0x000fea0003800000 */
[----:B------:R-:W-:Y:S01]  /*1460*/  BPT.TRAP 0x1 ;  /* 0x000000040000795c */ /* 0x000fe20000300000 */
.L_x_19:
[----:B---3--:R-:W-:Y:S05]  /*1470*/  @P1 BRA `(.L_x_20) ;  /* 0x0000000000081947 */ /* 0x008fea0003800000 */
[----:B------:R-:W3:Y:S02]  /*1480*/  SYNCS.PHASECHK.TRANS64.TRYWAIT P1, [R3+URZ], R0 ;  /* 0x00000000030075a7 */ /* 0x000ee4000802017f */
[----:B---3--:R-:W-:Y:S05]  /*1490*/  @!P1 BRA `(.L_x_21) ;  /* 0x0000004400e89947 */ /* 0x008fea0003800000 */
.L_x_20:
[----:B------:R-:W-:-:S04]  /*14a0*/  UISETP.LT.AND UP0, UPT, UR40, 0x1, UPT ;  /* 0x000000012800788c */ /* 0x000fc8000bf01270 */
[----:B------:R-:W-:-:S06]  /*14b0*/  USEL UR4, UR40, 0x1, UP0 ;  /* 0x0000000128047887 */ /* 0x000fcc0008000000 */
[----:B--23--:R-:W-:Y:S01]  /*14c0*/  IMAD.U32 R0, RZ, RZ, UR4 ;  /* 0x00000004ff007e24 */ /* 0x00cfe2000f8e00ff */
[----:B------:R-:W-:Y:S05]  /*14d0*/  WARPSYNC.ALL ;  /* 0x0000000000007948 */ /* 0x000fea0003800000 */
[----:B------:R-:W-:-:S04]  /*14e0*/  IADD3 R0, -R0, UR40, RZ ;  /* 0x0000002800007c10 */ /* 0x000fc8000fffe1ff */
[----:B------:R-:W-:Y:S02]  /*14f0*/  ISETP.GE.AND P1, PT, R0, 0x1, PT ;  /* 0x000000010000780c */ /* 0x000fe40003f26270 */
[----:B------:R-:W-:Y:S01]  /*1500*/  R2UR UR4, R6 ;  /* 0x00000000060472ca */ /* 0x000fe200000e0000 */
[----:B------:R-:W-:Y:S01]  /*1510*/  ULOP3.LUT UR41, UR41, 0x10000, URZ, 0xfc, !UPT ;  /* 0x0001000029297892 */ /* 0x000fe2000f8efc3f */
[----:B------:R-:W-:Y:S01]  /*1520*/  WARPGROUP.ARRIVE ;  /* 0x00000000000079c5 */ /* 0x000fe20000000000 */
[----:B------:R-:W-:Y:S01]  /*1530*/  UMOV UR5, 0x80000020 ;  /* 0x8000002000057882 */ /* 0x000fe20000000000 */
[----:B------:R-:W-:-:S09]  /*1540*/  UMOV UR7, 0x80000020 ;  /* 0x8000002000077882 */ /* 0x000fd20000000000 */
[----:B------:R-:W-:-:S04]  /*1550*/  UIADD3 UR4, UR4, 0x8100, URZ ;  /* 0x0000810004047890 */ /* 0x000fc8000fffe03f */
[----:B------:R-:W-:-:S04]  /*1560*/  USHF.R.U32.HI UR4, URZ, 0x4, UR4 ;  /* 0x000000043f047899 */ /* 0x000fc80008011604 */
[----:B------:R-:W-:-:S04]  /*1570*/  ULOP3.LUT UR4, UR4, 0x3fff, URZ, 0xc0, !UPT ;  /* 0x00003fff04047892 */ /* 0x000fc8000f8ec03f */
[----:B------:R-:W-:Y:S02]  /*1580*/  ULOP3.LUT UR9, UR4, 0x10000, URZ, 0xfc, !UPT ;  /* 0x0001000004097892 */ /* 0x000fe4000f8efc3f */
[----:B------:R-:W-:Y:S02]  /*1590*/  ULEA UR4, UR39, UR41, 0x9 ;  /* 0x0000002927047291 */ /* 0x000fe4000f8e483f */
[----:B------:R-:W-:-:S09]  /*15a0*/  ULEA UR6, UR39, UR9, 0x8 ;  /* 0x0000000927067291 */ /* 0x000fd2000f8e403f */
[----:B------:R-:W-:Y:S01]  /*15b0*/  HGMMA.64x64x16.F32.BF16 R24, gdesc[UR4], RZ, !UPT, gsb0 ;  /* 0x00e00000041879f0 */ /* 0x000fe2000c0018ff */
[----:B------:R-:W-:Y:S02]  /*15c0*/  UIADD3 UR4, UR4, 0x2, URZ ;  /* 0x0000000204047890 */ /* 0x000fe4000fffe03f */
[----:B------:R-:W-:Y:S01]  /*15d0*/  UIADD3 UR6, UR6, 0x2, URZ ;  /* 0x0000000206067890 */ /* 0x000fe2000fffe03f */
[----:B------:R-:W-:Y:S01]  /*15e0*/  UMOV UR5, 0x80000020 ;  /* 0x8000002000057882 */ /* 0x000fe20000000000 */
[----:B------:R-:W-:Y:S01]  /*15f0*/  UMOV UR7, 0x80000020 ;  /* 0x8000002000077882 */ /* 0x000fe20000000000 */
[----:B------:R-:W-:Y:S02]  /*1600*/  WARPGROUP.DEPBAR.LE gsb0, 0x0 ;  /* 0x00008000000079c5 */ /* 0x000fe40000010000 */
[----:B------:R-:W-:-:S06]  /*1610*/  WARPGROUP.ARRIVE ;  /* 0x00000000000079c5 */ /* 0x000fcc0000000000 */
[----:B------:R-:W-:Y:S03]  /*1620*/  HGMMA.64x64x16.F32.BF16 R24, gdesc[UR4], R24, gsb0 ;  /* 0x00e00000041879f0 */ /* 0x000fe60008001818 */
[----:B------:R-:W-:Y:S02]  /*1630*/  WARPGROUP.DEPBAR.LE gsb0, 0x0 ;  /* 0x00008000000079c5 */ /* 0x000fe40000010000 */
[----:B------:R-:W-:Y:S05]  /*1640*/  @!P1 BRA `(.L_x_22) ;  /* 0x0000000000e49947 */ /* 0x000fea0003800000 */
[----:B------:R-:W-:Y:S02]  /*1650*/  UIADD3 UR4, UR39, 0x1, URZ ;  /* 0x0000000127047890 */ /* 0x000fe4000fffe03f */
[----:B------:R-:W-:Y:S02]  /*1660*/  IMAD.U32 R3, RZ, RZ, UR39 ;  /* 0x00000027ff037e24 */ /* 0x000fe4000f8e00ff */
[----:B------:R-:W-:-:S04]  /*1670*/  UISETP.NE.AND UP0, UPT, UR4, 0x4, UPT ;  /* 0x000000040400788c */ /* 0x000fc8000bf05270 */
[----:B------:R-:W-:Y:S02]  /*1680*/  USEL UR5, URZ, 0x1, UP0 ;  /* 0x000000013f057887 */ /* 0x000fe40008000000 */
[----:B------:R-:W-:Y:S02]  /*1690*/  USEL UR8, UR4, URZ, UP0 ;  /* 0x0000003f04087287 */ /* 0x000fe40008000000 */
[----:B------:R-:W-:-:S06]  /*16a0*/  ULOP3.LUT UR5, UR38, UR5, URZ, 0x3c, !UPT ;  /* 0x0000000526057292 */ /* 0x000fcc000f8e3c3f */
[----:B------:R-:W-:-:S07]  /*16b0*/  IMAD.U32 R7, RZ, RZ, UR5 ;  /* 0x00000005ff077e24 */ /* 0x000fce000f8e00ff */
.L_x_29:
[----:B------:R-:W-:Y:S05]  /*16c0*/  @!P0 BRA `(.L_x_23) ;  /* 0x0000000000048947 */ /* 0x000fea0003800000 */
[----:B------:R-:W-:Y:S01]  /*16d0*/  BPT.TRAP 0x1 ;  /* 0x000000040000795c */ /* 0x000fe20000300000 */
.L_x_23:
[----:B------:R-:W2:Y:S01]  /*16e0*/  S2UR UR5, SR_CgaCtaId ;  /* 0x00000000000579c3 */ /* 0x000ea20000008800 */
[----:B------:R-:W-:Y:S01]  /*16f0*/  UMOV UR4, 0x400 ;  /* 0x0000040000047882 */ /* 0x000fe20000000000 */
[----:B01----:R-:W-:Y:S01]  /*1700*/  IMAD.U32 R5, RZ, RZ, UR8 ;  /* 0x00000008ff057e24 */ /* 0x003fe2000f8e00ff */
[----:B------:R-:W-:Y:S01]  /*1710*/  SHF.L.U32 R4, R7, 0x1f, RZ ;  /* 0x0000001f07047819 */ /* 0x000fe200000006ff */
[----:B--2---:R-:W-:-:S06]  /*1720*/  ULEA UR4, UR5, UR4, 0x18 ;  /* 0x0000000405047291 */ /* 0x004fcc000f8ec03f */
[----:B------:R-:W-:-:S04]  /*1730*/  IMAD.U32 R6, RZ, RZ, UR4 ;  /* 0x00000004ff067e24 */ /* 0x000fc8000f8e00ff */
[----:B------:R-:W-:-:S04]  /*1740*/  IMAD R5, R5, 0x8, R6 ;  /* 0x0000000805057824 */ /* 0x000fc800078e0206 */
[----:B------:R0:W1:Y:S01]  /*1750*/  SYNCS.PHASECHK.TRANS64.TRYWAIT P1, [R5+URZ], R4 ;  /* 0x00000004050075a7 */ /* 0x000062000802017f */
[----:B------:R-:W-:Y:S05]  /*1760*/  @!P0 BRA `(.L_x_24) ;  /* 0x0000000000048947 */ /* 0x000fea0003800000 */
[----:B------:R-:W-:Y:S01]  /*1770*/  BPT.TRAP 0x1 ;  /* 0x000000040000795c */ /* 0x000fe20000300000 */
.L_x_24:
[----:B-1----:R-:W-:Y:S05]  /*1780*/  @P1 BRA `(.L_x_25) ;  /* 0x0000000000081947 */ /* 0x002fea0003800000 */
[----:B------:R-:W1:Y:S02]  /*1790*/  SYNCS.PHASECHK.TRANS64.TRYWAIT P1, [R5+URZ], R4 ;  /* 0x00000004050075a7 */ /* 0x000e64000802017f */
[----:B-1----:R-:W-:Y:S05]  /*17a0*/  @!P1 BRA `(.L_x_26) ;  /* 0x0000004400389947 */ /* 0x002fea0003800000 */
.L_x_25:
[----:B------:R-:W-:Y:S01]  /*17b0*/  ULEA UR4, UR8, UR41, 0x9 ;  /* 0x0000002908047291 */ /* 0x000fe2000f8e483f */
[----:B------:R-:W-:Y:S01]  /*17c0*/  WARPGROUP.ARRIVE ;  /* 0x00000000000079c5 */ /* 0x000fe20000000000 */
[----:B------:R-:W-:Y:S01]  /*17d0*/  ULEA UR6, UR8, UR9, 0x8 ;  /* 0x0000000908067291 */ /* 0x000fe2000f8e403f */
[----:B------:R-:W-:Y:S01]  /*17e0*/  UMOV UR5, 0x80000020 ;  /* 0x8000002000057882 */ /* 0x000fe20000000000 */
[----:B------:R-:W-:-:S07]  /*17f0*/  UMOV UR7, 0x80000020 ;  /* 0x8000002000077882 */ /* 0x000fce0000000000 */
[----:B------:R-:W-:Y:S01]  /*1800*/  HGMMA.64x64x16.F32.BF16 R24, gdesc[UR4], R24, gsb0 ;  /* 0x00e00000041879f0 */ /* 0x000fe20008001818 */
        /* <DEDUP_REMOVED lines=9> */
[----:B------:R-:W-:Y:S01]  /*18a0*/  BPT.TRAP 0x1 ;  /* 0x000000040000795c */ /* 0x000fe20000300000 */
.L_x_27:
[----:B------:R-:W-:-:S13]  /*18b0*/  ISETP.NE.AND P1, PT, R58, RZ, PT ;  /* 0x000000ff3a00720c */ /* 0x000fda0003f25270 */
[----:B01----:R-:W-:-:S04]  /*18c0*/  @P1 IMAD R4, R3, 0x8, R6 ;  /* 0x0000000803041824 */ /* 0x003fc800078e0206 */
[----:B------:R-:W-:-:S05]  /*18d0*/  @P1 VIADD R5, R4, 0x20 ;  /* 0x0000002004051836 */ /* 0x000fca0000000000 */
[----:B------:R-:W-:-:S04]  /*18e0*/  @P1 PRMT R5, R22, 0x654, R5 ;  /* 0x0000065416051816 */ /* 0x000fc80000000005 */
[----:B------:R0:W-:Y:S01]  /*18f0*/  @P1 SYNCS.ARRIVE.TRANS64.RED.A1T0 RZ, [R5+URZ], RZ ;  /* 0x000000ff05ff19a7 */ /* 0x0001e2000810043f */
[----:B------:R-:W-:-:S13]  /*1900*/  ISETP.GT.U32.AND P1, PT, R19, 0x1, PT ;  /* 0x000000011300780c */ /* 0x000fda0003f24070 */
[----:B0-----:R-:W-:Y:S05]  /*1910*/  @P1 BRA `(.L_x_28) ;  /* 0x0000000000041947 */ /* 0x001fea0003800000 */
[----:B------:R-:W-:Y:S01]  /*1920*/  BPT.TRAP 0x1 ;  /* 0x000000040000795c */ /* 0x000fe20000300000 */
.L_x_28:
[----:B------:R-:W-:Y:S01]  /*1930*/  UIADD3 UR8, UR8, 0x1, URZ ;  /* 0x0000000108087890 */ /* 0x000fe2000fffe03f */
[C---:B------:R-:W-:Y:S01]  /*1940*/  ISETP.GT.AND P2, PT, R0.reuse, 0x1, PT ;  /* 0x000000010000780c */ /* 0x040fe20003f44270 */
[----:B------:R-:W-:Y:S02]  /*1950*/  VIADD R3, R3, 0x1 ;  /* 0x0000000103037836 */ /* 0x000fe40000000000 */
[----:B------:R-:W-:Y:S01]  /*1960*/  UISETP.NE.AND UP0, UPT, UR8, 0x4, UPT ;  /* 0x000000040800788c */ /* 0x000fe2000bf05270 */
[----:B------:R-:W-:Y:S02]  /*1970*/  VIADD R0, R0, 0xffffffff ;  /* 0xffffffff00007836 */ /* 0x000fe40000000000 */
[C---:B------:R-:W-:Y:S01]  /*1980*/  ISETP.NE.AND P1, PT, R3.reuse, 0x4, PT ;  /* 0x000000040300780c */ /* 0x040fe20003f25270 */
[----:B------:R-:W-:Y:S02]  /*1990*/  USEL UR4, URZ, 0x1, UP0 ;  /* 0x000000013f047887 */ /* 0x000fe40008000000 */
[----:B------:R-:W-:Y:S01]  /*19a0*/  USEL UR8, UR8, URZ, UP0 ;  /* 0x0000003f08087287 */ /* 0x000fe20008000000 */
[----:B------:R-:W-:-:S03]  /*19b0*/  SEL R3, R3, RZ, P1 ;  /* 0x000000ff03037207 */ /* 0x000fc60000800000 */
[----:B------:R-:W-:Y:S01]  /*19c0*/  LOP3.LUT R7, R7, UR4, RZ, 0x3c, !PT ;  /* 0x0000000407077c12 */ /* 0x000fe2000f8e3cff */
[----:B------:R-:W-:Y:S07]  /*19d0*/  @P2 BRA `(.L_x_29) ;  /* 0xfffffffc00382947 */ /* 0x000fee000383ffff */
.L_x_22:
[----:B------:R-:W2:Y:S02]  /*19e0*/  LDC R0, c[0x0][0x28c] ;  /* 0x0000a300ff007b82 */ /* 0x000ea40000000800 */
[----:B--2---:R-:W-:-:S13]  /*19f0*/  ISETP.GE.AND P1, PT, R0, 0x1, PT ;  /* 0x000000010000780c */ /* 0x004fda0003f26270 */
[----:B------:R-:W-:Y:S05]  /*1a00*/  @!P1 BRA `(.L_x_30) ;  /* 0x0000000000409947 */ /* 0x000fea0003800000 */
[----:B------:R-:W-:Y:S05]  /*1a10*/  @!P0 BRA `(.L_x_31) ;  /* 0x0000000000048947 */ /* 0x000fea0003800000 */
[----:B------:R-:W-:Y:S01]  /*1a20*/  BPT.TRAP 0x1 ;  /* 0x000000040000795c */ /* 0x000fe20000300000 */
.L_x_31:
[----:B------:R-:W-:Y:S01]  /*1a30*/  ISETP.NE.AND P0, PT, R58, RZ, PT ;  /* 0x000000ff3a00720c */ /* 0x000fe20003f05270 */
[----:B------:R-:W-:-:S12]  /*1a40*/  UISETP.LT.AND UP1, UPT, UR40, 0x1, UPT ;  /* 0x000000012800788c */ /* 0x000fd8000bf21270 */
[----:B------:R-:W-:-:S05]  /*1a50*/  VOTEU.ANY UP0, P0 ;  /* 0x00000000003f7886 */ /* 0x000fca0000000100 */
[----:B------:R-:W-:-:S04]  /*1a60*/  @UP0 USEL UR4, UR40, 0x1, UP1 ;  /* 0x0000000128040887 */ /* 0x000fc80008800000 */
[----:B------:R-:W-:-:S06]  /*1a70*/  @UP0 UIADD3 UR4, UR39, UR40, -UR4 ;  /* 0x0000002827040290 */ /* 0x000fcc000fffe804 */
[----:B------:R-:W-:-:S04]  /*1a80*/  IMAD.U32 R0, RZ, RZ, UR4 ;  /* 0x00000004ff007e24 */ /* 0x000fc8000f8e00ff */
[----:B------:R-:W-:-:S05]  /*1a90*/  @P0 IMAD.SHL.U32 R0, R0, 0x8, RZ ;  /* 0x0000000800000824 */ /* 0x000fca00078e00ff */
[----:B------:R-:W-:-:S04]  /*1aa0*/  @P0 LOP3.LUT R0, R0, 0x18, RZ, 0xc0, !PT ;  /* 0x0000001800000812 */ /* 0x000fc800078ec0ff */
[----:B------:R-:W-:-:S04]  /*1ab0*/  @P0 IADD3 R3, R6, 0x20, R0 ;  /* 0x0000002006030810 */ /* 0x000fc80007ffe000 */
[----:B------:R-:W-:-:S04]  /*1ac0*/  @P0 PRMT R3, R22, 0x654, R3 ;  /* 0x0000065416030816 */ /* 0x000fc80000000003 */
[----:B------:R2:W-:Y:S01]  /*1ad0*/  @P0 SYNCS.ARRIVE.TRANS64.RED.A1T0 RZ, [R3+URZ], RZ ;  /* 0x000000ff03ff09a7 */ /* 0x0005e2000810043f */
[----:B------:R-:W-:-:S13]  /*1ae0*/  ISETP.GT.U32.AND P0, PT, R19, 0x1, PT ;  /* 0x000000011300780c */ /* 0x000fda0003f04070 */
[----:B--2---:R-:W-:Y:S05]  /*1af0*/  @P0 BRA `(.L_x_30) ;  /* 0x0000000000040947 */ /* 0x004fea0003800000 */
[----:B------:R-:W-:Y:S01]  /*1b00*/  BPT.TRAP 0x1 ;  /* 0x000000040000795c */ /* 0x000fe20000300000 */
.L_x_30:
[----:B------:R-:W2:Y:S01]  /*1b10*/  LDC R6, c[0x0][0x288] ;  /* 0x0000a200ff067b82 */ /* 0x000ea20000000800 */
[--C-:B------:R-:W-:Y:S01]  /*1b20*/  SHF.R.U32.HI R0, RZ, 0x2, R18.reuse ;  /* 0x00000002ff007819 */ /* 0x100fe20000011612 */
[----:B------:R-:W-:Y:S01]  /*1b30*/  UIADD3 UR39, UR40, UR39, URZ ;  /* 0x0000002728277290 */ /* 0x000fe2000fffe03f */
[----:B01----:R-:W-:Y:S01]  /*1b40*/  SHF.R.U32.HI R5, RZ, 0x7, R18 ;  /* 0x00000007ff057819 */ /* 0x003fe20000011612 */
[----:B------:R-:W-:Y:S01]  /*1b50*/  IMAD.SHL.U32 R61, R61, 0x40, RZ ;  /* 0x000000403d3d7824 */ /* 0x000fe200078e00ff */
[----:B------:R-:W-:Y:S01]  /*1b60*/  LOP3.LUT R3, R0, 0x7, RZ, 0xc0, !PT ;  /* 0x0000000700037812 */ /* 0x000fe200078ec0ff */
[----:B------:R-:W-:Y:S01]  /*1b70*/  USHF.R.U32.HI UR4, URZ, 0x2, UR39 ;  /* 0x000000023f047899 */ /* 0x000fe20008011627 */
[----:B------:R-:W-:Y:S01]  /*1b80*/  LOP3.LUT R0, R5, 0x1, RZ, 0xc0, !PT ;  /* 0x0000000105007812 */ /* 0x000fe200078ec0ff */
[C---:B------:R-:W-:Y:S01]  /*1b90*/  IMAD.SHL.U32 R10, R18.reuse, 0x2, RZ ;  /* 0x00000002120a7824 */ /* 0x040fe200078e00ff */
[C---:B------:R-:W-:Y:S01]  /*1ba0*/  LOP3.LUT R5, R18.reuse, 0x3, RZ, 0xc0, !PT ;  /* 0x0000000312057812 */ /* 0x040fe200078ec0ff */
[----:B------:R-:W-:Y:S01]  /*1bb0*/  ULOP3.LUT UR4, UR4, 0x1, URZ, 0xc0, !UPT ;  /* 0x0000000104047892 */ /* 0x000fe2000f8ec03f */
[----:B------:R-:W-:Y:S01]  /*1bc0*/  LOP3.LUT R4, R18, 0x60, RZ, 0xc0, !PT ;  /* 0x0000006012047812 */ /* 0x000fe200078ec0ff */
[----:B------:R-:W-:Y:S01]  /*1bd0*/  ULDC UR8, c[0x0][0x284] ;  /* 0x0000a10000087ab9 */ /* 0x000fe20000000800 */
[----:B------:R-:W-:Y:S01]  /*1be0*/  IMAD.SHL.U32 R8, R0, 0x40, RZ ;  /* 0x0000004000087824 */ /* 0x000fe200078e00ff */
[----:B------:R-:W-:Y:S01]  /*1bf0*/  UISETP.GT.U32.AND UP1, UPT, UR39, 0x3, UPT ;  /* 0x000000032700788c */ /* 0x000fe2000bf24070 */
[----:B------:R-:W-:Y:S01]  /*1c00*/  SHF.R.U32.HI R4, RZ, 0x1, R4 ;  /* 0x00000001ff047819 */ /* 0x000fe20000011604 */
[----:B------:R-:W-:Y:S01]  /*1c10*/  UISETP.NE.U32.AND UP0, UPT, UR4, 0x1, UPT ;  /* 0x000000010400788c */ /* 0x000fe2000bf05070 */
[----:B------:R-:W-:Y:S01]  /*1c20*/  SHF.R.S32.HI R15, RZ, 0x1f, R57 ;  /* 0x0000001fff0f7819 */ /* 0x000fe20000011439 */
[----:B------:R-:W-:Y:S01]  /*1c30*/  ULDC.64 UR6, c[0x0][0x5d0] ;  /* 0x0001740000067ab9 */ /* 0x000fe20000000a00 */
[--C-:B------:R-:W-:Y:S01]  /*1c40*/  IADD3 R7, RZ, -R4, -R3.reuse ;  /* 0x80000004ff077210 */ /* 0x100fe20007ffe803 */
[----:B------:R-:W-:Y:S01]  /*1c50*/  UISETP.LT.U32.AND UP1, UPT, UR40, 0x4, UP1 ;  /* 0x000000042800788c */ /* 0x000fe20008f21070 */
[----:B------:R-:W-:Y:S01]  /*1c60*/  LOP3.LUT R10, R61, 0x6, R10, 0xf8, !PT ;  /* 0x000000063d0a7812 */ /* 0x000fe200078ef80a */
[----:B------:R-:W-:Y:S01]  /*1c70*/  UISETP.GT.U32.AND UP0, UPT, UR40, 0x3, !UP0 ;  /* 0x000000032800788c */ /* 0x000fe2000c704070 */
[----:B------:R-:W-:Y:S01]  /*1c80*/  LOP3.LUT R3, R8, 0x40, R3, 0xe2, !PT ;  /* 0x0000004008037812 */ /* 0x000fe200078ee203 */
[----:B--2---:R-:W-:Y:S01]  /*1c90*/  IMAD R12, R5, -0x2, R6 ;  /* 0xfffffffe050c7824 */ /* 0x004fe200078e0206 */
[----:B------:R-:W-:Y:S01]  /*1ca0*/  ISETP.GE.AND P0, PT, R61, R6, PT ;  /* 0x000000063d00720c */ /* 0x000fe20003f06270 */
[C---:B------:R-:W-:Y:S01]  /*1cb0*/  IMAD.SHL.U32 R5, R60.reuse, 0x80, RZ ;  /* 0x000000803c057824 */ /* 0x040fe200078e00ff */
[----:B------:R-:W-:Y:S01]  /*1cc0*/  SHF.R.S32.HI R11, RZ, 0x1f, R10 ;  /* 0x0000001fff0b7819 */ /* 0x000fe2000001140a */
[----:B------:R-:W-:Y:S01]  /*1cd0*/  IMAD R6, R15, UR6, RZ ;  /* 0x000000060f067c24 */ /* 0x000fe2000f8e02ff */
[----:B------:R-:W-:Y:S01]  /*1ce0*/  USEL UR5, URZ, 0x1, !UP1 ;  /* 0x000000013f057887 */ /* 0x000fe2000c800000 */
[----:B------:R-:W-:Y:S01]  /*1cf0*/  IMAD.WIDE R8, R60, 0x80, RZ ;  /* 0x000000803c087825 */ /* 0x000fe200078e02ff */
[----:B------:R-:W-:Y:S01]  /*1d00*/  ISETP.GE.OR P0, PT, R5, UR8, P0 ;  /* 0x0000000805007c0c */ /* 0x000fe20008706670 */
[----:B------:R-:W-:-:S02]  /*1d10*/  USEL UR4, URZ, 0x1, !UP0 ;  /* 0x000000013f047887 */ /* 0x000fc4000c000000 */
[----:B------:R-:W-:Y:S01]  /*1d20*/  IMAD R0, R0, -0x40, R7 ;  /* 0xffffffc000007824 */ /* 0x000fe200078e0207 */
[----:B------:R-:W-:Y:S01]  /*1d30*/  LOP3.LUT R75, R8, R3, R4, 0xfe, !PT ;  /* 0x00000003084b7212 */ /* 0x000fe200078efe04 */
[C---:B------:R-:W-:Y:S01]  /*1d40*/  IMAD R13, R57.reuse, UR7, R6 ;  /* 0x00000007390d7c24 */ /* 0x040fe2000f8e0206 */
[----:B------:R-:W-:Y:S01]  /*1d50*/  ULOP3.LUT UR39, UR39, 0x3, URZ, 0xc0, !UPT ;  /* 0x0000000327277892 */ /* 0x000fe2000f8ec03f */
[----:B------:R-:W-:Y:S01]  /*1d60*/  IMAD.WIDE.U32 R6, R57, UR6, R10 ;  /* 0x0000000639067c25 */ /* 0x000fe2000f8e000a */
[----:B------:R-:W-:Y:S01]  /*1d70*/  ULOP3.LUT UR38, UR4, UR38, UR5, 0x96, !UPT ;  /* 0x0000002604267292 */ /* 0x000fe2000f8e9605 */
[----:B------:R-:W-:Y:S02]  /*1d80*/  IADD3 R3, -R5, UR8, R0 ;  /* 0x0000000805037c10 */ /* 0x000fe4000fffe100 */
[----:B------:R-:W-:Y:S02]  /*1d90*/  IMAD.IADD R7, R7, 0x1, R13 ;  /* 0x0000000107077824 */ /* 0x000fe400078e020d */
[----:B------:R-:W-:-:S02]  /*1da0*/  IMAD.IADD R4, R12, 0x1, -R61 ;  /* 0x000000010c047824 */ /* 0x000fc400078e0a3d */
[----:B------:R-:W-:Y:S01]  /*1db0*/  IMAD.MOV.U32 R0, RZ, RZ, -0x1 ;  /* 0xffffffffff007424 */ /* 0x000fe200078e00ff */
[----:B------:R-:W-:Y:S06]  /*1dc0*/  @P0 BRA `(.L_x_32) ;  /* 0x00000020008c0947 */ /* 0x000fec0003800000 */
[----:B------:R-:W0:Y:S01]  /*1dd0*/  LDC.64 R68, c[0x0][0x5c8] ;  /* 0x00017200ff447b82 */ /* 0x000e220000000a00 */
[----:B-----5:R-:W-:Y:S01]  /*1de0*/  FSETP.NEU.AND P1, PT, R56, RZ, PT ;  /* 0x000000ff3800720b */ /* 0x020fe20003f2d000 */
[----:B------:R-:W-:Y:S01]  /*1df0*/  BSSY B0, `(.L_x_32) ;  /* 0x0000220000007945 */ /* 0x000fe20003800000 */
[----:B------:R-:W-:-:S04]  /*1e00*/  ISETP.GT.AND P0, PT, R4, RZ, PT ;  /* 0x000000ff0400720c */ /* 0x000fc80003f04270 */
[----:B------:R-:W-:Y:S01]  /*1e10*/  ISETP.GT.AND P3, PT, R3, RZ, P0 ;  /* 0x000000ff0300720c */ /* 0x000fe20000764270 */
[-C--:B0-----:R-:W-:Y:S02]  /*1e20*/  IMAD R12, R9, R68.reuse, RZ ;  /* 0x00000044090c7224 */ /* 0x081fe400078e02ff */
[----:B------:R-:W-:-:S04]  /*1e30*/  IMAD.WIDE.U32 R60, R75, R68, R6 ;  /* 0x000000444b3c7225 */ /* 0x000fc800078e0006 */
[----:B------:R-:W-:-:S04]  /*1e40*/  IMAD R5, R75, R69, R12 ;  /* 0x000000454b057224 */ /* 0x000fc800078e020c */
[----:B------:R-:W-:Y:S01]  /*1e50*/  IMAD.IADD R77, R61, 0x1, R5 ;  /* 0x000000013d4d7824 */ /* 0x000fe200078e0205 */
[----:B------:R-:W-:Y:S06]  /*1e60*/  @!P1 BRA `(.L_x_33) ;  /* 0x0000001400e89947 */ /* 0x000fec0003800000 */
[----:B------:R-:W0:Y:S01]  /*1e70*/  LDC.64 R64, c[0x0][0x5b8] ;  /* 0x00016e00ff407b82 */ /* 0x000e220000000a00 */
[----:B------:R-:W-:-:S07]  /*1e80*/  ULDC.64 UR4, c[0x0][0x5c0] ;  /* 0x0001700000047ab9 */ /* 0x000fce0000000a00 */
[----:B------:R-:W1:Y:S08]  /*1e90*/  LDC.64 R70, c[0x0][0x5b0] ;  /* 0x00016c00ff467b82 */ /* 0x000e700000000a00 */
[----:B------:R-:W2:Y:S01]  /*1ea0*/  LDC.64 R72, c[0x0][0x5a8] ;  /* 0x00016a00ff487b82 */ /* 0x000ea20000000a00 */
[-C--:B0-----:R-:W-:Y:S02]  /*1eb0*/  IMAD R6, R15, R64.reuse, RZ ;  /* 0x000000400f067224 */ /* 0x081fe400078e02ff */
[----:B------:R-:W-:-:S04]  /*1ec0*/  IMAD.WIDE.U32 R62, R57, R64, R10 ;  /* 0x00000040393e7225 */ /* 0x000fc800078e000a */
[----:B------:R-:W-:Y:S02]  /*1ed0*/  IMAD R65, R57, R65, R6 ;  /* 0x0000004139417224 */ /* 0x000fe400078e0206 */
[-C--:B-1----:R-:W-:Y:S02]  /*1ee0*/  IMAD R8, R9, R70.reuse, RZ ;  /* 0x0000004609087224 */ /* 0x082fe400078e02ff */
[----:B------:R-:W-:Y:S02]  /*1ef0*/  IMAD.IADD R13, R63, 0x1, R65 ;  /* 0x000000013f0d7824 */ /* 0x000fe400078e0241 */
[----:B------:R-:W-:Y:S02]  /*1f00*/  IMAD.MOV.U32 R12, RZ, RZ, R62 ;  /* 0x000000ffff0c7224 */ /* 0x000fe400078e003e */
[C---:B------:R-:W-:Y:S02]  /*1f10*/  IMAD R67, R75.reuse, R71, R8 ;  /* 0x000000474b437224 */ /* 0x040fe400078e0208 */
[----:B------:R-:W-:-:S04]  /*1f20*/  IMAD.WIDE.U32 R6, R75, R70, R12 ;  /* 0x000000464b067225 */ /* 0x000fc800078e000c */
[----:B------:R-:W-:Y:S01]  /*1f30*/  IMAD.IADD R5, R7, 0x1, R67 ;  /* 0x0000000107057824 */ /* 0x000fe200078e0243 */
[----:B--2---:R-:W-:-:S04]  /*1f40*/  LEA R14, P1, R6, R72, 0x1 ;  /* 0x00000048060e7211 */ /* 0x004fc800078208ff */
[----:B------:R-:W-:-:S05]  /*1f50*/  LEA.HI.X R15, R6, R73, R5, 0x1, P1 ;  /* 0x00000049060f7211 */ /* 0x000fca00008f0c05 */
[----:B------:R0:W2:Y:S01]  /*1f60*/  @P3 LDG.E.LTC128B.U16 R5, desc[UR36][R14.64] ;  /* 0x000000240e053981 */ /* 0x0000a2000c1e1520 */
[----:B------:R-:W-:Y:S01]  /*1f70*/  LEA R8, P1, R60, UR4, 0x1 ;  /* 0x000000043c087c11 */ /* 0x000fe2000f8208ff */
[----:B------:R-:W-:Y:S01]  /*1f80*/  IMAD.WIDE.U32 R6, R75, R70, R10 ;  /* 0x000000464b067225 */ /* 0x000fe200078e000a */
[----:B------:R-:W-:Y:S03]  /*1f90*/  BSSY B1, `(.L_x_34) ;  /* 0x0000012000017945 */ /* 0x000fe60003800000 */
[----:B------:R-:W-:Y:S02]  /*1fa0*/  IMAD.IADD R7, R67, 0x1, R7 ;  /* 0x0000000143077824 */ /* 0x000fe400078e0207 */
[----:B------:R-:W-:Y:S01]  /*1fb0*/  IMAD.WIDE.U32 R20, R57, R64, R6 ;  /* 0x0000004039147225 */ /* 0x000fe200078e0006 */
[----:B0-----:R-:W-:-:S03]  /*1fc0*/  SHF.L.U64.HI R15, R70, 0x3, R71 ;  /* 0x00000003460f7819 */ /* 0x001fc60000010247 */
[----:B------:R-:W-:Y:S01]  /*1fd0*/  IMAD.IADD R7, R65, 0x1, R21 ;  /* 0x0000000141077824 */ /* 0x000fe200078e0215 */
[----:B------:R-:W-:Y:S01]  /*1fe0*/  LEA R6, P4, R20, R72, 0x1 ;  /* 0x0000004814067211 */ /* 0x000fe200078808ff */
[----:B------:R-:W-:-:S03]  /*1ff0*/  IMAD.SHL.U32 R14, R70, 0x8, RZ ;  /* 0x00000008460e7824 */ /* 0x000fc600078e00ff */
[----:B------:R-:W-:Y:S01]  /*2000*/  LEA.HI.X R7, R20, R73, R7, 0x1, P4 ;  /* 0x0000004914077211 */ /* 0x000fe200020f0c07 */
[----:B--2---:R-:W-:-:S04]  /*2010*/  IMAD.U32 R9, R5, 0x10000, RZ ;  /* 0x0001000005097824 */ /* 0x004fc800078e00ff */
[----:B------:R-:W-:-:S04]  /*2020*/  FMUL R9, R9, R56 ;  /* 0x0000003809097220 */ /* 0x000fc80000400000 */
[----:B------:R-:W-:Y:S01]  /*2030*/  FFMA R24, R24, R23, R9 ;  /* 0x0000001718187223 */ /* 0x000fe20000000009 */
[----:B------:R-:W-:Y:S02]  /*2040*/  LEA.HI.X R9, R60, UR5, R77, 0x1, P1 ;  /* 0x000000053c097c11 */ /* 0x000fe400088f0c4d */
[----:B------:R-:W-:Y:S02]  /*2050*/  ISETP.GT.AND P1, PT, R4, 0x1, PT ;  /* 0x000000010400780c */ /* 0x000fe40003f24270 */
[----:B------:R-:W-:Y:S02]  /*2060*/  F2FP.BF16.F32.PACK_AB R24, RZ, R24 ;  /* 0x00000018ff18723e */ /* 0x000fe400000010ff */
[----:B------:R-:W-:-:S03]  /*2070*/  ISETP.GT.AND P2, PT, R3, RZ, P1 ;  /* 0x000000ff0300720c */ /* 0x000fc60000f44270 */
[----:B------:R0:W-:Y:S10]  /*2080*/  @P3 STG.E.U16 desc[UR36][R8.64], R24 ;  /* 0x0000001808003986 */ /* 0x0001f4000c101524 */
[----:B------:R-:W-:Y:S05]  /*2090*/  @!P2 BRA `(.L_x_35) ;  /* 0x000000000004a947 */ /* 0x000fea0003800000 */
[----:B------:R1:W5:Y:S02]  /*20a0*/  LDG.E.LTC128B.U16 R5, desc[UR36][R6.64+0x2] ;  /* 0x0000022406057981 */ /* 0x000364000c1e1520 */
.L_x_35:
[----:B------:R-:W-:Y:S05]  /*20b0*/  BSYNC B1 ;  /* 0x0000000000017941 */ /* 0x000fea0003800000 */
.L_x_34:
[----:B-----5:R-:W-:Y:S01]  /*20c0*/  IMAD.U32 R61, R5, 0x10000, RZ ;  /* 0x00010000053d7824 */ /* 0x020fe200078e00ff */
[----:B------:R-:W-:Y:S01]  /*20d0*/  ISETP.GT.AND P0, PT, R3, 0x8, P0 ;  /* 0x000000080300780c */ /* 0x000fe20000704270 */
[----:B------:R-:W-:Y:S01]  /*20e0*/  IMAD.WIDE.U32 R20, R75, R70, R14 ;  /* 0x000000464b147225 */ /* 0x000fe200078e000e */
[----:B0-----:R-:W-:-:S03]  /*20f0*/  PRMT R24, R5, 0x7610, R24 ;  /* 0x0000761005187816 */ /* 0x001fc60000000018 */
[----:B------:R-:W-:Y:S01]  /*2100*/  FMUL R12, R61, R56 ;  /* 0x000000383d0c7220 */ /* 0x000fe20000400000 */
[----:B------:R-:W-:Y:S01]  /*2110*/  IMAD.IADD R67, R67, 0x1, R21 ;  /* 0x0000000143437824 */ /* 0x000fe200078e0215 */
[----:B------:R-:W-:Y:S02]  /*2120*/  IADD3 R62, P3, R62, R20, RZ ;  /* 0x000000143e3e7210 */ /* 0x000fe40007f7e0ff */
[----:B------:R-:W-:-:S03]  /*2130*/  FFMA R12, R25, R23, R12 ;  /* 0x00000017190c7223 */ /* 0x000fc6000000000c */
[----:B------:R-:W-:Y:S02]  /*2140*/  IMAD.X R13, R67, 0x1, R13, P3 ;  /* 0x00000001430d7824 */ /* 0x000fe400018e060d */
[----:B------:R-:W-:Y:S02]  /*2150*/  F2FP.BF16.F32.PACK_AB R12, RZ, R12 ;  /* 0x0000000cff0c723e */ /* 0x000fe400000010ff */
[----:B------:R-:W-:Y:S02]  /*2160*/  LEA R14, P3, R62, R72, 0x1 ;  /* 0x000000483e0e7211 */ /* 0x000fe400078608ff */
[----:B------:R-:W-:Y:S02]  /*2170*/  PRMT R21, R12, 0x7610, R21 ;  /* 0x000076100c157816 */ /* 0x000fe40000000015 */
[----:B------:R-:W-:-:S03]  /*2180*/  LEA.HI.X R15, R62, R73, R13, 0x1, P3 ;  /* 0x000000493e0f7211 */ /* 0x000fc600018f0c0d */
[----:B------:R0:W-:Y:S04]  /*2190*/  @P2 STG.E.U16 desc[UR36][R8.64+0x2], R21 ;  /* 0x0000021508002986 */ /* 0x0001e8000c101524 */
[----:B------:R-:W2:Y:S01]  /*21a0*/  @P0 LDG.E.LTC128B.U16 R24, desc[UR36][R14.64] ;  /* 0x000000240e180981 */ /* 0x000ea2000c1e1520 */
[----:B------:R-:W-:Y:S01]  /*21b0*/  IADD3 R20, P2, R10, R20, RZ ;  /* 0x000000140a147210 */ /* 0x000fe20007f5e0ff */
[----:B------:R-:W-:Y:S01]  /*21c0*/  BSSY B1, `(.L_x_36) ;  /* 0x0000011000017945 */ /* 0x000fe20003800000 */
[C---:B------:R-:W-:Y:S02]  /*21d0*/  SHF.L.U64.HI R13, R68.reuse, 0x4, R69 ;  /* 0x00000004440d7819 */ /* 0x040fe40000010245 */
[----:B------:R-:W-:Y:S01]  /*21e0*/  ISETP.GT.AND P1, PT, R3, 0x8, P1 ;  /* 0x000000080300780c */ /* 0x000fe20000f24270 */
[----:B0-----:R-:W-:Y:S01]  /*21f0*/  IMAD.X R21, R11, 0x1, R67, P2 ;  /* 0x000000010b157824 */ /* 0x001fe200010e0643 */
[----:B------:R-:W-:Y:S01]  /*2200*/  LEA R12, P2, R68, R8, 0x4 ;  /* 0x00000008440c7211 */ /* 0x000fe200078420ff */
[----:B------:R-:W-:-:S04]  /*2210*/  IMAD.WIDE.U32 R20, R57, R64, R20 ;  /* 0x0000004039147225 */ /* 0x000fc800078e0014 */
[----:B------:R-:W-:Y:S01]  /*2220*/  IMAD.X R13, R13, 0x1, R9, P2 ;  /* 0x000000010d0d7824 */ /* 0x000fe200010e0609 */
[----:B------:R-:W-:Y:S01]  /*2230*/  LEA R10, P3, R20, R72, 0x1 ;  /* 0x00000048140a7211 */ /* 0x000fe200078608ff */
[----:B------:R-:W-:-:S05]  /*2240*/  IMAD.IADD R11, R65, 0x1, R21 ;  /* 0x00000001410b7824 */ /* 0x000fca00078e0215 */
[----:B------:R-:W-:Y:S01]  /*2250*/  LEA.HI.X R11, R20, R73, R11, 0x1, P3 ;  /* 0x00000049140b7211 */ /* 0x000fe200018f0c0b */
[----:B--2---:R-:W-:-:S04]  /*2260*/  IMAD.U32 R5, R24, 0x10000, RZ ;  /* 0x0001000018057824 */ /* 0x004fc800078e00ff */
[----:B------:R-:W-:-:S04]  /*2270*/  FMUL R5, R5, R56 ;  /* 0x0000003805057220 */ /* 0x000fc80000400000 */
[----:B------:R-:W-:-:S05]  /*2280*/  FFMA R5, R26, R23, R5 ;  /* 0x000000171a057223 */ /* 0x000fca0000000005 */
[----:B------:R-:W-:-:S05]  /*2290*/  F2FP.BF16.F32.PACK_AB R5, RZ, R5 ;  /* 0x00000005ff05723e */ /* 0x000fca00000010ff */
[----:B------:R0:W-:Y:S01]  /*22a0*/  @P0 STG.E.U16 desc[UR36][R12.64], R5 ;  /* 0x000000050c000986 */ /* 0x0001e2000c101524 */
[----:B------:R-:W-:Y:S05]  /*22b0*/  @!P1 BRA `(.L_x_37) ;  /* 0x0000000000049947 */ /* 0x000fea0003800000 */
[----:B------:R2:W5:Y:S02]  /*22c0*/  LDG.E.LTC128B.U16 R24, desc[UR36][R10.64+0x2] ;  /* 0x000002240a187981 */ /* 0x000564000c1e1520 */
.L_x_37:
[----:B------:R-:W-:Y:S05]  /*22d0*/  BSYNC B1 ;  /* 0x0000000000017941 */ /* 0x000fea0003800000 */
.L_x_36:
[----:B0----5:R-:W-:Y:S01]  /*22e0*/  IMAD.U32 R5, R24, 0x10000, RZ ;  /* 0x0001000018057824 */ /* 0x021fe200078e00ff */
[----:B------:R-:W-:Y:S01]  /*22f0*/  ISETP.GT.AND P0, PT, R4, 0x8, PT ;  /* 0x000000080400780c */ /* 0x000fe20003f04270 */
[----:B------:R-:W-:Y:S02]  /*2300*/  BSSY B1, `(.L_x_38) ;  /* 0x0000008000017945 */ /* 0x000fe40003800000 */
[----:B------:R-:W-:Y:S01]  /*2310*/  FMUL R14, R5, R56 ;  /* 0x00000038050e7220 */ /* 0x000fe20000400000 */
[----:B------:R-:W-:-:S03]  /*2320*/  ISETP.GT.AND P2, PT, R3, RZ, P0 ;  /* 0x000000ff0300720c */ /* 0x000fc60000744270 */
[----:B------:R-:W-:-:S05]  /*2330*/  FFMA R14, R27, R23, R14 ;  /* 0x000000171b0e7223 */ /* 0x000fca000000000e */
[----:B------:R-:W-:-:S05]  /*2340*/  F2FP.BF16.F32.PACK_AB R14, RZ, R14 ;  /* 0x0000000eff0e723e */ /* 0x000fca00000010ff */
[----:B------:R0:W-:Y:S01]  /*2350*/  @P1 STG.E.U16 desc[UR36][R12.64+0x2], R14 ;  /* 0x0000020e0c001986 */ /* 0x0001e2000c101524 */
[----:B------:R-:W-:Y:S05]  /*2360*/  @!P2 BRA `(.L_x_39) ;  /* 0x000000000004a947 */ /* 0x000fea0003800000 */
[----:B------:R3:W5:Y:S02]  /*2370*/  LDG.E.LTC128B.U16 R24, desc[UR36][R6.64+0x10] ;  /* 0x0000102406187981 */ /* 0x000764000c1e1520 */
.L_x_39:
[----:B------:R-:W-:Y:S05]  /*2380*/  BSYNC B1 ;  /* 0x0000000000017941 */ /* 0x000fea0003800000 */
.L_x_38:
[----:B-----5:R-:W-:Y:S01]  /*2390*/  IMAD.U32 R5, R24, 0x10000, RZ ;  /* 0x0001000018057824 */ /* 0x020fe200078e00ff */
        /* <DEDUP_REMOVED lines=9> */
.L_x_41:
[----:B------:R-:W-:Y:S05]  /*2430*/  BSYNC B1 ;  /* 0x0000000000017941 */ /* 0x000fea0003800000 */
.L_x_40:
[----:B----45:R-:W-:Y:S01]  /*2440*/  IMAD.U32 R5, R24, 0x10000, RZ ;  /* 0x0001000018057824 */ /* 0x030fe200078e00ff */
[----:B------:R-:W-:Y:S01]  /*2450*/  ISETP.GT.AND P0, PT, R3, 0x8, P0 ;  /* 0x000000080300780c */ /* 0x000fe20000704270 */
[----:B------:R-:W-:Y:S02]  /*2460*/  BSSY B1, `(.L_x_42) ;  /* 0x0000007000017945 */ /* 0x000fe40003800000 */
[----:B0-----:R-:W-:-:S04]  /*2470*/  FMUL R14, R5, R56 ;  /* 0x00000038050e7220 */ /* 0x001fc80000400000 */
[----:B------:R-:W-:-:S05]  /*2480*/  FFMA R14, R29, R23, R14 ;  /* 0x000000171d0e7223 */ /* 0x000fca000000000e */
[----:B------:R-:W-:-:S05]  /*2490*/  F2FP.BF16.F32.PACK_AB R14, RZ, R14 ;  /* 0x0000000eff0e723e */ /* 0x000fca00000010ff */
[----:B------:R0:W-:Y:S01]  /*24a0*/  @P3 STG.E.U16 desc[UR36][R8.64+0x12], R14 ;  /* 0x0000120e08003986 */ /* 0x0001e2000c101524 */
[----:B------:R-:W-:Y:S05]  /*24b0*/  @!P0 BRA `(.L_x_43) ;  /* 0x0000000000048947 */ /* 0x000fea0003800000 */
[----:B------:R4:W5:Y:S02]  /*24c0*/  LDG.E.LTC128B.U16 R24, desc[UR36][R10.64+0x10] ;  /* 0x000010240a187981 */ /* 0x000964000c1e1520 */
.L_x_43:
[----:B------:R-:W-:Y:S05]  /*24d0*/  BSYNC B1 ;  /* 0x0000000000017941 */ /* 0x000fea0003800000 */
.L_x_42:
[----:B-----5:R-:W-:Y:S01]  /*24e0*/  IMAD.U32 R5, R24, 0x10000, RZ ;  /* 0x0001000018057824 */ /* 0x020fe200078e00ff */
[----:B------:R-:W-:Y:S01]  /*24f0*/  ISETP.GT.AND P1, PT, R3, 0x8, P1 ;  /* 0x000000080300780c */ /* 0x000fe20000f24270 */
[----:B------:R-:W-:Y:S02]  /*2500*/  BSSY B1, `(.L_x_44) ;  /* 0x0000007000017945 */ /* 0x000fe40003800000 */
[----:B------:R-:W-:-:S04]  /*2510*/  FMUL R5, R5, R56 ;  /* 0x0000003805057220 */ /* 0x000fc80000400000 */
[----:B------:R-:W-:-:S05]  /*2520*/  FFMA R5, R30, R23, R5 ;  /* 0x000000171e057223 */ /* 0x000fca0000000005 */
[----:B------:R-:W-:-:S05]  /*2530*/  F2FP.BF16.F32.PACK_AB R5, RZ, R5 ;  /* 0x00000005ff05723e */ /* 0x000fca00000010ff */
[----:B------:R0:W-:Y:S01]  /*2540*/  @P0 STG.E.U16 desc[UR36][R12.64+0x10], R5 ;  /* 0x000010050c000986 */ /* 0x0001e2000c101524 */
[----:B------:R-:W-:Y:S05]  /*2550*/  @!P1 BRA `(.L_x_45) ;  /* 0x0000000000049947 */ /* 0x000fea0003800000 */
[----:B------:R0:W5:Y:S02]  /*2560*/  LDG.E.LTC128B.U16 R24, desc[UR36][R10.64+0x12] ;  /* 0x000012240a187981 */ /* 0x000164000c1e1520 */
.L_x_45:
[----:B------:R-:W-:Y:S05]  /*2570*/  BSYNC B1 ;  /* 0x0000000000017941 */ /* 0x000fea0003800000 */
.L_x_44:
        /* <DEDUP_REMOVED lines=10> */
.L_x_47:
[----:B------:R-:W-:Y:S05]  /*2620*/  BSYNC B1 ;  /* 0x0000000000017941 */ /* 0x000fea0003800000 */
.L_x_46:
        /* <DEDUP_REMOVED lines=10> */
.L_x_49:
[----:B------:R-:W-:Y:S05]  /*26d0*/  BSYNC B1 ;  /* 0x0000000000017941 */ /* 0x000fea0003800000 */
.L_x_48:
[----:B0----5:R-:W-:Y:S01]  /*26e0*/  IMAD.U32 R5, R24, 0x10000, RZ ;  /* 0x0001000018057824 */ /* 0x021fe200078e00ff */
        /* <DEDUP_REMOVED lines=8> */
.L_x_51:
[----:B------:R-:W-:Y:S05]  /*2770*/  BSYNC B1 ;  /* 0x0000000000017941 */ /* 0x000fea0003800000 */
.L_x_50:
        /* <DEDUP_REMOVED lines=9> */
.L_x_53:
[----:B------:R-:W-:Y:S05]  /*2810*/  BSYNC B1 ;  /* 0x0000000000017941 */ /* 0x000fea0003800000 */
.L_x_52:
        /* <DEDUP_REMOVED lines=10> */
.L_x_55:
[----:B------:R-:W-:Y:S05]  /*28c0*/  BSYNC B1 ;  /* 0x0000000000017941 */ /* 0x000fea0003800000 */
.L_x_54:
        /* <DEDUP_REMOVED lines=10> */
.L_x_57:
[----:B------:R-:W-:Y:S05]  /*2970*/  BSYNC B1 ;  /* 0x0000000000017941 */ /* 0x000fea0003800000 */
.L_x_56:
        /* <DEDUP_REMOVED lines=9> */
.L_x_59:
[----:B------:R-:W-:Y:S05]  /*2a10*/  BSYNC B1 ;  /* 0x0000000000017941 */ /* 0x000fea0003800000 */
.L_x_58:
        /* <DEDUP_REMOVED lines=9> */
.L_x_61:
[----:B------:R-:W-:Y:S05]  /*2ab0*/  BSYNC B1 ;  /* 0x0000000000017941 */ /* 0x000fea0003800000 */
.L_x_60:
        /* <DEDUP_REMOVED lines=10> */
.L_x_63:
[----:B------:R-:W-:Y:S05]  /*2b60*/  BSYNC B1 ;  /* 0x0000000000017941 */ /* 0x000fea0003800000 */
.L_x_62:
        /* <DEDUP_REMOVED lines=10> */
.L_x_65:
[----:B------:R-:W-:Y:S05]  /*2c10*/  BSYNC B1 ;  /* 0x0000000000017941 */ /* 0x000fea0003800000 */
.L_x_64:
        /* <DEDUP_REMOVED lines=9> */
.L_x_67:
[----:B------:R-:W-:Y:S05]  /*2cb0*/  BSYNC B1 ;  /* 0x0000000000017941 */ /* 0x000fea0003800000 */
.L_x_66:
        /* <DEDUP_REMOVED lines=9> */
.L_x_69:
[----:B------:R-:W-:Y:S05]  /*2d50*/  BSYNC B1 ;  /* 0x0000000000017941 */ /* 0x000fea0003800000 */
.L_x_68:
        /* <DEDUP_REMOVED lines=10> */
.L_x_71:
[----:B------:R-:W-:Y:S05]  /*2e00*/  BSYNC B1 ;  /* 0x0000000000017941 */ /* 0x000fea0003800000 */
.L_x_70:
        /* <DEDUP_REMOVED lines=10> */
.L_x_73:
[----:B------:R-:W-:Y:S05]  /*2eb0*/  BSYNC B1 ;  /* 0x0000000000017941 */ /* 0x000fea0003800000 */
.L_x_72:
        /* <DEDUP_REMOVED lines=9> */
.L_x_75:
[----:B------:R-:W-:Y:S05]  /*2f50*/  BSYNC B1 ;  /* 0x0000000000017941 */ /* 0x000fea0003800000 */
.L_x_74:
        /* <DEDUP_REMOVED lines=9> */
.L_x_77:
[----:B------:R-:W-:Y:S05]  /*2ff0*/  BSYNC B1 ;  /* 0x0000000000017941 */ /* 0x000fea0003800000 */
.L_x_76:
        /* <DEDUP_REMOVED lines=10> */
.L_x_79:
[----:B------:R-:W-:Y:S05]  /*30a0*/  BSYNC B1 ;  /* 0x0000000000017941 */ /* 0x000fea0003800000 */
.L_x_78:
        /* <DEDUP_REMOVED lines=10> */
.L_x_81:
[----:B------:R-:W-:Y:S05]  /*3150*/  BSYNC B1 ;  /* 0x0000000000017941 */ /* 0x000fea0003800000 */
.L_x_80:
        /* <DEDUP_REMOVED lines=9> */
.L_x_83:
[----:B------:R-:W-:Y:S05]  /*31f0*/  BSYNC B1 ;  /* 0x0000000000017941 */ /* 0x000fea0003800000 */
.L_x_82:
        /* <DEDUP_REMOVED lines=9> */
.L_x_85:
[----:B------:R-:W-:Y:S05]  /*3290*/  BSYNC B1 ;  /* 0x0000000000017941 */ /* 0x000fea0003800000 */
.L_x_84:
        /* <DEDUP_REMOVED lines=10> */
.L_x_87:
[----:B------:R-:W-:Y:S05]  /*3340*/  BSYNC B1 ;  /* 0x0000000000017941 */ /* 0x000fea0003800000 */
.L_x_86:
[----:B-----5:R-:W-:Y:S01]  /*3350*/  IMAD.U32 R5, R24, 0x10000, RZ ;  /* 0x0001000018057824 */ /* 0x020fe200078e00ff */
[----:B------:R-:W-:Y:S01]  /*3360*/  ISETP.GT.AND P1, PT, R4, 0x39, PT ;  /* 0x000000390400780c */ /* 0x000fe20003f24270 */
[----:B------:R-:W-:Y:S01]  /*3370*/  @P2 IMAD.MOV.U32 R4, RZ, RZ, R8 ;  /* 0x000000ffff042224 */ /* 0x000fe200078e0008 */
[----:B------:R-:W-:Y:S01]  /*3380*/  BSSY B1, `(.L_x_88) ;  /* 0x000000a000017945 */ /* 0x000fe20003800000 */
[----:B------:R-:W-:Y:S01]  /*3390*/  FMUL R5, R5, R56 ;  /* 0x0000003805057220 */ /* 0x000fe20000400000 */
[----:B------:R-:W-:-:S03]  /*33a0*/  ISETP.GT.AND P3, PT, R3, RZ, P1 ;  /* 0x000000ff0300720c */ /* 0x000fc60000f64270 */
[----:B------:R-:W-:-:S05]  /*33b0*/  FFMA R5, R52, R23, R5 ;  /* 0x0000001734057223 */ /* 0x000fca0000000005 */
[----:B------:R-:W-:-:S04]  /*33c0*/  F2FP.BF16.F32.PACK_AB R5, RZ, R5 ;  /* 0x00000005ff05723e */ /* 0x000fc800000010ff */
[----:B0-----:R-:W-:Y:S01]  /*33d0*/  PRMT R14, R5, 0x7610, R14 ;  /* 0x00007610050e7816 */ /* 0x001fe2000000000e */
[----:B------:R-:W-:-:S05]  /*33e0*/  @P2 IMAD.MOV.U32 R5, RZ, RZ, R9 ;  /* 0x000000ffff052224 */ /* 0x000fca00078e0009 */
[----:B------:R0:W-:Y:S01]  /*33f0*/  @P2 STG.E.U16 desc[UR36][R4.64+0x70], R14 ;  /* 0x0000700e04002986 */ /* 0x0001e2000c101524 */
[----:B------:R-:W-:Y:S05]  /*3400*/  @!P3 BRA `(.L_x_89) ;  /* 0x000000000004b947 */ /* 0x000fea0003800000 */
[----:B------:R0:W5:Y:S02]  /*3410*/  LDG.E.LTC128B.U16 R24, desc[UR36][R6.64+0x72] ;  /* 0x0000722406187981 */ /* 0x000164000c1e1520 */
.L_x_89:
[----:B------:R-:W-:Y:S05]  /*3420*/  BSYNC B1 ;  /* 0x0000000000017941 */ /* 0x000fea0003800000 */
.L_x_88:
        /* <DEDUP_REMOVED lines=9> */
.L_x_91:
[----:B------:R-:W-:Y:S05]  /*34c0*/  BSYNC B1 ;  /* 0x0000000000017941 */ /* 0x000fea0003800000 */
.L_x_90:
[----:B-----5:R-:W-:Y:S01]  /*34d0*/  IMAD.U32 R5, R24, 0x10000, RZ ;  /* 0x0001000018057824 */ /* 0x020fe200078e00ff */
[----:B------:R-:W-:Y:S01]  /*34e0*/  ISETP.GT.AND P1, PT, R3, 0x8, P1 ;  /* 0x000000080300780c */ /* 0x000fe20000f24270 */
[----:B0-----:R-:W-:Y:S01]  /*34f0*/  @P0 IMAD.MOV.U32 R4, RZ, RZ, R12 ;  /* 0x000000ffff040224 */ /* 0x001fe200078e000c */
[----:B------:R-:W-:Y:S01]  /*3500*/  BSSY B1, `(.L_x_92) ;  /* 0x0000009000017945 */ /* 0x000fe20003800000 */
[----:B------:R-:W-:-:S04]  /*3510*/  FMUL R5, R5, R56 ;  /* 0x0000003805057220 */ /* 0x000fc80000400000 */
[----:B------:R-:W-:-:S05]  /*3520*/  FFMA R5, R54, R23, R5 ;  /* 0x0000001736057223 */ /* 0x000fca0000000005 */
[----:B------:R-:W-:-:S04]  /*3530*/  F2FP.BF16.F32.PACK_AB R5, RZ, R5 ;  /* 0x00000005ff05723e */ /* 0x000fc800000010ff */
[----:B-1-3--:R-:W-:Y:S01]  /*3540*/  PRMT R6, R5, 0x7610, R6 ;  /* 0x0000761005067816 */ /* 0x00afe20000000006 */
[----:B------:R-:W-:-:S05]  /*3550*/  @P0 IMAD.MOV.U32 R5, RZ, RZ, R13 ;  /* 0x000000ffff050224 */ /* 0x000fca00078e000d */
[----:B------:R0:W-:Y:S01]  /*3560*/  @P0 STG.E.U16 desc[UR36][R4.64+0x70], R6 ;  /* 0x0000700604000986 */ /* 0x0001e2000c101524 */
[----:B------:R-:W-:Y:S05]  /*3570*/  @!P1 BRA `(.L_x_93) ;  /* 0x0000000000049947 */ /* 0x000fea0003800000 */
[----:B------:R1:W5:Y:S02]  /*3580*/  LDG.E.LTC128B.U16 R24, desc[UR36][R10.64+0x72] ;  /* 0x000072240a187981 */ /* 0x000364000c1e1520 */
.L_x_93:
[----:B------:R-:W-:Y:S05]  /*3590*/  BSYNC B1 ;  /* 0x0000000000017941 */ /* 0x000fea0003800000 */
.L_x_92:
[----:B------:R-:W-:Y:S05]  /*35a0*/  @!P1 BRA `(.L_x_94) ;  /* 0x0000000800909947 */ /* 0x000fea0003800000 */
[----:B-----5:R-:W-:-:S04]  /*35b0*/  IMAD.U32 R3, R24, 0x10000, RZ ;  /* 0x0001000018037824 */ /* 0x020fc800078e00ff */
[----:B0-----:R-:W-:-:S04]  /*35c0*/  FMUL R4, R3, R56 ;  /* 0x0000003803047220 */ /* 0x001fc80000400000 */
[----:B------:R-:W-:-:S05]  /*35d0*/  FFMA R4, R55, R23, R4 ;  /* 0x0000001737047223 */ /* 0x000fca0000000004 */
[----:B------:R-:W-:-:S05]  /*35e0*/  F2FP.BF16.F32.PACK_AB R4, RZ, R4 ;  /* 0x00000004ff04723e */ /* 0x000fca00000010ff */
[----:B------:R3:W-:Y:S01]  /*35f0*/  STG.E.U16 desc[UR36][R12.64+0x72], R4 ;  /* 0x000072040c007986 */ /* 0x0007e2000c101524 */
[----:B------:R-:W-:Y:S05]  /*3600*/  BRA `(.L_x_94) ;  /* 0x0000000800787947 */ /* 0x000fea0003800000 */
.L_x_33:
[----:B------:R-:W-:Y:S01]  /*3610*/  ISETP.GT.AND P2, PT, R4, 0x1, PT ;  /* 0x000000010400780c */ /* 0x000fe20003f44270 */
[----:B------:R-:W-:Y:S01]  /*3620*/  ULDC.64 UR4, c[0x0][0x5c0] ;  /* 0x0001700000047ab9 */ /* 0x000fe20000000a00 */
[-C--:B------:R-:W-:Y:S01]  /*3630*/  FMUL R24, R24, R23.reuse ;  /* 0x0000001718187220 */ /* 0x080fe20000400000 */
[-C--:B------:R-:W-:Y:S01]  /*3640*/  FMUL R25, R25, R23.reuse ;  /* 0x0000001719197220 */ /* 0x080fe20000400000 */
[----:B------:R-:W-:Y:S01]  /*3650*/  ISETP.GT.AND P1, PT, R3, RZ, P2 ;  /* 0x000000ff0300720c */ /* 0x000fe20001724270 */
[-C--:B------:R-:W-:Y:S01]  /*3660*/  FMUL R26, R26, R23.reuse ;  /* 0x000000171a1a7220 */ /* 0x080fe20000400000 */
[----:B------:R-:W-:Y:S01]  /*3670*/  LEA R6, P4, R60, UR4, 0x1 ;  /* 0x000000043c067c11 */ /* 0x000fe2000f8808ff */
[-C--:B------:R-:W-:Y:S01]  /*3680*/  FMUL R27, R27, R23.reuse ;  /* 0x000000171b1b7220 */ /* 0x080fe20000400000 */
[----:B------:R-:W-:Y:S01]  /*3690*/  F2FP.BF16.F32.PACK_AB R24, RZ, R24 ;  /* 0x00000018ff18723e */ /* 0x000fe200000010ff */
[-C--:B------:R-:W-:Y:S01]  /*36a0*/  FMUL R28, R28, R23.reuse ;  /* 0x000000171c1c7220 */ /* 0x080fe20000400000 */
[----:B------:R-:W-:Y:S01]  /*36b0*/  LEA.HI.X R7, R60, UR5, R77, 0x1, P4 ;  /* 0x000000053c077c11 */ /* 0x000fe2000a0f0c4d */
[----:B------:R-:W-:Y:S01]  /*36c0*/  FMUL R29, R29, R23 ;  /* 0x000000171d1d7220 */ /* 0x000fe20000400000 */
[----:B------:R-:W-:Y:S01]  /*36d0*/  F2FP.BF16.F32.PACK_AB R25, RZ, R25 ;  /* 0x00000019ff19723e */ /* 0x000fe200000010ff */
[-C--:B------:R-:W-:Y:S01]  /*36e0*/  FMUL R30, R30, R23.reuse ;  /* 0x000000171e1e7220 */ /* 0x080fe20000400000 */
[----:B------:R-:W-:Y:S01]  /*36f0*/  ISETP.GT.AND P2, PT, R3, 0x8, P2 ;  /* 0x000000080300780c */ /* 0x000fe20001744270 */
[----:B------:R-:W-:Y:S01]  /*3700*/  @P3 STG.E.U16 desc[UR36][R6.64], R24 ;  /* 0x0000001806003986 */ /* 0x000fe2000c101524 */
[C---:B------:R-:W-:Y:S01]  /*3710*/  SHF.L.U64.HI R69, R68.reuse, 0x4, R69 ;  /* 0x0000000444457819 */ /* 0x040fe20000010245 */
[-C--:B------:R-:W-:Y:S01]  /*3720*/  FMUL R31, R31, R23.reuse ;  /* 0x000000171f1f7220 */ /* 0x080fe20000400000 */
[----:B------:R-:W-:Y:S01]  /*3730*/  LEA R8, P3, R68, R6, 0x4 ;  /* 0x0000000644087211 */ /* 0x000fe200078620ff */
[----:B------:R-:W-:Y:S01]  /*3740*/  @P1 STG.E.U16 desc[UR36][R6.64+0x2], R25 ;  /* 0x0000021906001986 */ /* 0x000fe2000c101524 */
[----:B------:R-:W-:Y:S01]  /*3750*/  ISETP.GT.AND P1, PT, R3, 0x8, P0 ;  /* 0x000000080300780c */ /* 0x000fe20000724270 */
[----:B------:R-:W-:Y:S01]  /*3760*/  FMUL R32, R32, R23 ;  /* 0x0000001720207220 */ /* 0x000fe20000400000 */
[----:B------:R-:W-:Y:S01]  /*3770*/  F2FP.BF16.F32.PACK_AB R26, RZ, R26 ;  /* 0x0000001aff1a723e */ /* 0x000fe200000010ff */
[----:B------:R-:W-:Y:S01]  /*3780*/  IMAD.X R9, R69, 0x1, R7, P3 ;  /* 0x0000000145097824 */ /* 0x000fe200018e0607 */
[----:B------:R-:W-:Y:S01]  /*3790*/  F2FP.BF16.F32.PACK_AB R27, RZ, R27 ;  /* 0x0000001bff1b723e */ /* 0x000fe200000010ff */
[-C--:B------:R-:W-:Y:S01]  /*37a0*/  FMUL R33, R33, R23.reuse ;  /* 0x0000001721217220 */ /* 0x080fe20000400000 */
[----:B------:R-:W-:Y:S01]  /*37b0*/  ISETP.GT.AND P0, PT, R4, 0x8, PT ;  /* 0x000000080400780c */ /* 0x000fe20003f04270 */
[-C--:B------:R-:W-:Y:S01]  /*37c0*/  FMUL R34, R34, R23.reuse ;  /* 0x0000001722227220 */ /* 0x080fe20000400000 */
[----:B------:R-:W-:Y:S01]  /*37d0*/  F2FP.BF16.F32.PACK_AB R28, RZ, R28 ;  /* 0x0000001cff1c723e */ /* 0x000fe200000010ff */
[-C--:B------:R-:W-:Y:S01]  /*37e0*/  FMUL R35, R35, R23.reuse ;  /* 0x0000001723237220 */ /* 0x080fe20000400000 */
[C---:B------:R-:W-:Y:S01]  /*37f0*/  ISETP.GT.AND P4, PT, R3.reuse, RZ, P0 ;  /* 0x000000ff0300720c */ /* 0x040fe20000784270 */
[----:B------:R-:W-:Y:S01]  /*3800*/  FMUL R36, R36, R23 ;  /* 0x0000001724247220 */ /* 0x000fe20000400000 */
[----:B------:R-:W-:Y:S01]  /*3810*/  F2FP.BF16.F32.PACK_AB R29, RZ, R29 ;  /* 0x0000001dff1d723e */ /* 0x000fe200000010ff */
[----:B------:R-:W-:Y:S01]  /*3820*/  @P1 STG.E.U16 desc[UR36][R8.64], R26 ;  /* 0x0000001a08001986 */ /* 0x000fe2000c101524 */
[----:B------:R-:W-:Y:S01]  /*3830*/  ISETP.GT.AND P1, PT, R3, 0x8, P0 ;  /* 0x000000080300780c */ /* 0x000fe20000724270 */
[-C--:B------:R-:W-:Y:S01]  /*3840*/  FMUL R37, R37, R23.reuse ;  /* 0x0000001725257220 */ /* 0x080fe20000400000 */
[C---:B------:R-:W-:Y:S01]  /*3850*/  ISETP.GT.AND P0, PT, R4.reuse, 0x10, PT ;  /* 0x000000100400780c */ /* 0x040fe20003f04270 */
[----:B------:R-:W-:Y:S01]  /*3860*/  @P2 STG.E.U16 desc[UR36][R8.64+0x2], R27 ;  /* 0x0000021b08002986 */ /* 0x000fe2000c101524 */
[----:B------:R-:W-:Y:S01]  /*3870*/  ISETP.GT.AND P2, PT, R4, 0x9, PT ;  /* 0x000000090400780c */ /* 0x000fe20003f44270 */
[-C--:B------:R-:W-:Y:S01]  /*3880*/  FMUL R38, R38, R23.reuse ;  /* 0x0000001726267220 */ /* 0x080fe20000400000 */
[----:B------:R-:W-:Y:S01]  /*3890*/  F2FP.BF16.F32.PACK_AB R30, RZ, R30 ;  /* 0x0000001eff1e723e */ /* 0x000fe200000010ff */
[-C--:B------:R-:W-:Y:S01]  /*38a0*/  FMUL R39, R39, R23.reuse ;  /* 0x0000001727277220 */ /* 0x080fe20000400000 */
[C---:B------:R-:W-:Y:S01]  /*38b0*/  ISETP.GT.AND P3, PT, R3.reuse, RZ, P2 ;  /* 0x000000ff0300720c */ /* 0x040fe20001764270 */
[----:B------:R-:W-:Y:S01]  /*38c0*/  @P4 STG.E.U16 desc[UR36][R6.64+0x10], R28 ;  /* 0x0000101c06004986 */ /* 0x000fe2000c101524 */
[----:B------:R-:W-:Y:S01]  /*38d0*/  ISETP.GT.AND P2, PT, R3, 0x8, P2 ;  /* 0x000000080300780c */ /* 0x000fe20001744270 */
[----:B------:R-:W-:Y:S01]  /*38e0*/  FMUL R40, R40, R23 ;  /* 0x0000001728287220 */ /* 0x000fe20000400000 */
[----:B------:R-:W-:Y:S01]  /*38f0*/  F2FP.BF16.F32.PACK_AB R31, RZ, R31 ;  /* 0x0000001fff1f723e */ /* 0x000fe200000010ff */
[-C--:B------:R-:W-:Y:S01]  /*3900*/  FMUL R41, R41, R23.reuse ;  /* 0x0000001729297220 */ /* 0x080fe20000400000 */
[----:B------:R-:W-:Y:S01]  /*3910*/  ISETP.GT.AND P4, PT, R3, RZ, P0 ;  /* 0x000000ff0300720c */ /* 0x000fe20000784270 */
[-C--:B------:R-:W-:Y:S01]  /*3920*/  FMUL R42, R42, R23.reuse ;  /* 0x000000172a2a7220 */ /* 0x080fe20000400000 */
[----:B------:R-:W-:Y:S01]  /*3930*/  F2FP.BF16.F32.PACK_AB R32, RZ, R32 ;  /* 0x00000020ff20723e */ /* 0x000fe200000010ff */
[----:B------:R-:W-:Y:S01]  /*3940*/  FMUL R43, R43, R23 ;  /* 0x000000172b2b7220 */ /* 0x000fe20000400000 */
[----:B------:R-:W-:Y:S01]  /*3950*/  F2FP.BF16.F32.PACK_AB R33, RZ, R33 ;  /* 0x00000021ff21723e */ /* 0x000fe200000010ff */
[-C--:B------:R-:W-:Y:S01]  /*3960*/  FMUL R44, R44, R23.reuse ;  /* 0x000000172c2c7220 */ /* 0x080fe20000400000 */
[----:B------:R-:W-:Y:S01]  /*3970*/  F2FP.BF16.F32.PACK_AB R34, RZ, R34 ;  /* 0x00000022ff22723e */ /* 0x000fe200000010ff */
[----:B------:R-:W-:Y:S01]  /*3980*/  @P3 STG.E.U16 desc[UR36][R6.64+0x12], R29 ;  /* 0x0000121d06003986 */ /* 0x000fe2000c101524 */
[----:B------:R-:W-:Y:S01]  /*3990*/  ISETP.GT.AND P3, PT, R4, 0x11, PT ;  /* 0x000000110400780c */ /* 0x000fe20003f64270 */
[----:B------:R-:W-:Y:S01]  /*39a0*/  FMUL R45, R45, R23 ;  /* 0x000000172d2d7220 */ /* 0x000fe20000400000 */
[----:B------:R-:W-:Y:S01]  /*39b0*/  F2FP.BF16.F32.PACK_AB R35, RZ, R35 ;  /* 0x00000023ff23723e */ /* 0x000fe200000010ff */
[----:B------:R-:W-:Y:S01]  /*39c0*/  @P1 STG.E.U16 desc[UR36][R8.64+0x10], R30 ;  /* 0x0000101e08001986 */ /* 0x000fe2000c101524 */
[C---:B------:R-:W-:Y:S01]  /*39d0*/  ISETP.GT.AND P1, PT, R3.reuse, 0x8, P0 ;  /* 0x000000080300780c */ /* 0x040fe20000724270 */
[-C--:B------:R-:W-:Y:S01]  /*39e0*/  FMUL R46, R46, R23.reuse ;  /* 0x000000172e2e7220 */ /* 0x080fe20000400000 */
[----:B------:R-:W-:Y:S01]  /*39f0*/  ISETP.GT.AND P0, PT, R4, 0x18, PT ;  /* 0x000000180400780c */ /* 0x000fe20003f04270 */
[----:B------:R-:W-:Y:S01]  /*3a00*/  @P2 STG.E.U16 desc[UR36][R8.64+0x12], R31 ;  /* 0x0000121f08002986 */ /* 0x000fe2000c101524 */
[----:B------:R-:W-:Y:S01]  /*3a10*/  ISETP.GT.AND P2, PT, R3, RZ, P3 ;  /* 0x000000ff0300720c */ /* 0x000fe20001f44270 */
[-C--:B------:R-:W-:Y:S01]  /*3a20*/  FMUL R47, R47, R23.reuse ;  /* 0x000000172f2f7220 */ /* 0x080fe20000400000 */
[C---:B------:R-:W-:Y:S01]  /*3a30*/  ISETP.GT.AND P3, PT, R3.reuse, 0x8, P3 ;  /* 0x000000080300780c */ /* 0x040fe20001f64270 */
[----:B------:R-:W-:Y:S01]  /*3a40*/  @P4 STG.E.U16 desc[UR36][R6.64+0x20], R32 ;  /* 0x0000202006004986 */ /* 0x000fe2000c101524 */
[----:B------:R-:W-:Y:S01]  /*3a50*/  ISETP.GT.AND P4, PT, R3, RZ, P0 ;  /* 0x000000ff0300720c */ /* 0x000fe20000784270 */
[-C--:B------:R-:W-:Y:S01]  /*3a60*/  FMUL R48, R48, R23.reuse ;  /* 0x0000001730307220 */ /* 0x080fe20000400000 */
[----:B------:R-:W-:Y:S01]  /*3a70*/  F2FP.BF16.F32.PACK_AB R36, RZ, R36 ;  /* 0x00000024ff24723e */ /* 0x000fe200000010ff */
[----:B------:R-:W-:Y:S01]  /*3a80*/  FMUL R49, R49, R23 ;  /* 0x0000001731317220 */ /* 0x000fe20000400000 */
[----:B------:R-:W-:Y:S01]  /*3a90*/  F2FP.BF16.F32.PACK_AB R37, RZ, R37 ;  /* 0x00000025ff25723e */ /* 0x000fe200000010ff */
[-C--:B------:R-:W-:Y:S01]  /*3aa0*/  FMUL R50, R50, R23.reuse ;  /* 0x0000001732327220 */ /* 0x080fe20000400000 */
[----:B------:R-:W-:Y:S01]  /*3ab0*/  F2FP.BF16.F32.PACK_AB R38, RZ, R38 ;  /* 0x00000026ff26723e */ /* 0x000fe200000010ff */
[----:B------:R-:W-:Y:S01]  /*3ac0*/  FMUL R51, R51, R23 ;  /* 0x0000001733337220 */ /* 0x000fe20000400000 */
[----:B------:R-:W-:Y:S01]  /*3ad0*/  F2FP.BF16.F32.PACK_AB R39, RZ, R39 ;  /* 0x00000027ff27723e */ /* 0x000fe200000010ff */
[----:B------:R-:W-:Y:S01]  /*3ae0*/  @P2 STG.E.U16 desc[UR36][R6.64+0x22], R33 ;  /* 0x0000222106002986 */ /* 0x000fe2000c101524 */
[----:B------:R-:W-:Y:S01]  /*3af0*/  F2FP.BF16.F32.PACK_AB R40, RZ, R40 ;  /* 0x00000028ff28723e */ /* 0x000fe200000010ff */
        /* <DEDUP_REMOVED lines=10> */
[----:B------:R-:W-:Y:S01]  /*3ba0*/  @P4 STG.E.U16 desc[UR36][R6.64+0x30], R36 ;  /* 0x0000302406004986 */ /* 0x000fe2000c101524 */
[----:B------:R-:W-:Y:S01]  /*3bb0*/  ISETP.GT.AND P2, PT, R3, RZ, P3 ;  /* 0x000000ff0300720c */ /* 0x000fe20001f44270 */
[----:B------:R-:W-:Y:S01]  /*3bc0*/  FMUL R55, R55, R23 ;  /* 0x0000001737377220 */ /* 0x000fe20000400000 */
[----:B------:R-:W-:-:S02]  /*3bd0*/  ISETP.GT.AND P4, PT, R3, 0x8, P3 ;  /* 0x000000080300780c */ /* 0x000fc40001f84270 */
[C---:B------:R-:W-:Y:S02]  /*3be0*/  ISETP.GT.AND P3, PT, R3.reuse, RZ, P0 ;  /* 0x000000ff0300720c */ /* 0x040fe40000764270 */
[----:B------:R-:W-:Y:S02]  /*3bf0*/  ISETP.GT.AND P0, PT, R3, 0x8, P0 ;  /* 0x000000080300780c */ /* 0x000fe40000704270 */
[----:B------:R-:W-:Y:S02]  /*3c00*/  F2FP.BF16.F32.PACK_AB R43, RZ, R43 ;  /* 0x0000002bff2b723e */ /* 0x000fe400000010ff */
[----:B------:R-:W-:Y:S02]  /*3c10*/  F2FP.BF16.F32.PACK_AB R44, RZ, R44 ;  /* 0x0000002cff2c723e */ /* 0x000fe400000010ff */
[----:B------:R-:W-:Y:S01]  /*3c20*/  F2FP.BF16.F32.PACK_AB R45, RZ, R45 ;  /* 0x0000002dff2d723e */ /* 0x000fe200000010ff */
[----:B------:R-:W-:Y:S01]  /*3c30*/  @P2 STG.E.U16 desc[UR36][R6.64+0x32], R37 ;  /* 0x0000322506002986 */ /* 0x000fe2000c101524 */
[----:B------:R-:W-:-:S02]  /*3c40*/  F2FP.BF16.F32.PACK_AB R46, RZ, R46 ;  /* 0x0000002eff2e723e */ /* 0x000fc400000010ff */
[----:B------:R-:W-:Y:S01]  /*3c50*/  F2FP.BF16.F32.PACK_AB R47, RZ, R47 ;  /* 0x0000002fff2f723e */ /* 0x000fe200000010ff */
[----:B------:R-:W-:Y:S01]  /*3c60*/  @P1 STG.E.U16 desc[UR36][R8.64+0x30], R38 ;  /* 0x0000302608001986 */ /* 0x000fe2000c101524 */
[C---:B------:R-:W-:Y:S02]  /*3c70*/  ISETP.GT.AND P1, PT, R4.reuse, 0x28, PT ;  /* 0x000000280400780c */ /* 0x040fe40003f24270 */
[----:B------:R-:W-:Y:S01]  /*3c80*/  F2FP.BF16.F32.PACK_AB R48, RZ, R48 ;  /* 0x00000030ff30723e */ /* 0x000fe200000010ff */
[----:B------:R-:W-:Y:S01]  /*3c90*/  @P4 STG.E.U16 desc[UR36][R8.64+0x32], R39 ;  /* 0x0000322708004986 */ /* 0x000fe2000c101524 */
[----:B------:R-:W-:Y:S02]  /*3ca0*/  ISETP.GT.AND P4, PT, R4, 0x21, PT ;  /* 0x000000210400780c */ /* 0x000fe40003f84270 */
[----:B------:R-:W-:Y:S01]  /*3cb0*/  F2FP.BF16.F32.PACK_AB R49, RZ, R49 ;  /* 0x00000031ff31723e */ /* 0x000fe200000010ff */
[----:B------:R-:W-:Y:S01]  /*3cc0*/  @P3 STG.E.U16 desc[UR36][R6.64+0x40], R40 ;  /* 0x0000402806003986 */ /* 0x000fe2000c101524 */
[----:B------:R-:W-:-:S02]  /*3cd0*/  ISETP.GT.AND P2, PT, R3, RZ, P4 ;  /* 0x000000ff0300720c */ /* 0x000fc40002744270 */
[C---:B------:R-:W-:Y:S02]  /*3ce0*/  ISETP.GT.AND P4, PT, R3.reuse, 0x8, P4 ;  /* 0x000000080300780c */ /* 0x040fe40002784270 */
        /* <DEDUP_REMOVED lines=12> */
[C---:B------:R-:W-:Y:S02]  /*3db0*/  ISETP.GT.AND P2, PT, R3.reuse, RZ, P0 ;  /* 0x000000ff0300720c */ /* 0x040fe40000744270 */
[----:B------:R-:W-:Y:S01]  /*3dc0*/  ISETP.GT.AND P0, PT, R3, 0x8, P0 ;  /* 0x000000080300780c */ /* 0x000fe20000704270 */
[----:B------:R-:W-:Y:S01]  /*3dd0*/  @P3 STG.E.U16 desc[UR36][R6.64+0x50], R44 ;  /* 0x0000502c06003986 */ /* 0x000fe2000c101524 */
[----:B------:R-:W-:-:S04]  /*3de0*/  ISETP.GT.AND P3, PT, R4, 0x30, PT ;  /* 0x000000300400780c */ /* 0x000fc80003f64270 */
[C---:B------:R-:W-:Y:S02]  /*3df0*/  ISETP.GT.AND P4, PT, R3.reuse, RZ, P3 ;  /* 0x000000ff0300720c */ /* 0x040fe40001f84270 */
[----:B------:R-:W-:-:S03]  /*3e00*/  ISETP.GT.AND P3, PT, R3, 0x8, P3 ;  /* 0x000000080300780c */ /* 0x000fc60001f64270 */
[----:B------:R-:W-:Y:S01]  /*3e10*/  @P2 STG.E.U16 desc[UR36][R6.64+0x52], R45 ;  /* 0x0000522d06002986 */ /* 0x000fe2000c101524 */
[----:B------:R-:W-:-:S03]  /*3e20*/  ISETP.GT.AND P2, PT, R4, 0x39, PT ;  /* 0x000000390400780c */ /* 0x000fc60003f44270 */
[----:B------:R-:W-:Y:S01]  /*3e30*/  @P1 STG.E.U16 desc[UR36][R8.64+0x50], R46 ;  /* 0x0000502e08001986 */ /* 0x000fe2000c101524 */
[----:B------:R-:W-:-:S03]  /*3e40*/  ISETP.GT.AND P1, PT, R4, 0x38, PT ;  /* 0x000000380400780c */ /* 0x000fc60003f24270 */
[----:B------:R-:W-:Y:S01]  /*3e50*/  @P0 STG.E.U16 desc[UR36][R8.64+0x52], R47 ;  /* 0x0000522f08000986 */ /* 0x000fe2000c101524 */
[----:B------:R-:W-:-:S03]  /*3e60*/  ISETP.GT.AND P0, PT, R4, 0x31, PT ;  /* 0x000000310400780c */ /* 0x000fc60003f04270 */
[----:B------:R-:W-:Y:S01]  /*3e70*/  @P4 STG.E.U16 desc[UR36][R6.64+0x60], R48 ;  /* 0x0000603006004986 */ /* 0x000fe2000c101524 */
[C---:B------:R-:W-:Y:S02]  /*3e80*/  ISETP.GT.AND P4, PT, R3.reuse, RZ, P0 ;  /* 0x000000ff0300720c */ /* 0x040fe40000784270 */
[----:B------:R-:W-:-:S11]  /*3e90*/  ISETP.GT.AND P0, PT, R3, 0x8, P0 ;  /* 0x000000080300780c */ /* 0x000fd60000704270 */
[----:B------:R-:W-:Y:S02]  /*3ea0*/  @P4 IMAD.MOV.U32 R4, RZ, RZ, R6 ;  /* 0x000000ffff044224 */ /* 0x000fe400078e0006 */
[----:B------:R-:W-:-:S05]  /*3eb0*/  @P4 IMAD.MOV.U32 R5, RZ, RZ, R7 ;  /* 0x000000ffff054224 */ /* 0x000fca00078e0007 */
[----:B------:R0:W-:Y:S01]  /*3ec0*/  @P4 STG.E.U16 desc[UR36][R4.64+0x62], R49 ;  /* 0x0000623104004986 */ /* 0x0001e2000c101524 */
[C---:B------:R-:W-:Y:S02]  /*3ed0*/  ISETP.GT.AND P4, PT, R3.reuse, RZ, P2 ;  /* 0x000000ff0300720c */ /* 0x040fe40001784270 */
[----:B------:R-:W-:Y:S01]  /*3ee0*/  ISETP.GT.AND P2, PT, R3, 0x8, P2 ;  /* 0x000000080300780c */ /* 0x000fe20001744270 */
[----:B0-----:R-:W-:Y:S02]  /*3ef0*/  @P3 IMAD.MOV.U32 R4, RZ, RZ, R8 ;  /* 0x000000ffff043224 */ /* 0x001fe400078e0008 */
[----:B------:R-:W-:-:S05]  /*3f00*/  @P3 IMAD.MOV.U32 R5, RZ, RZ, R9 ;  /* 0x000000ffff053224 */ /* 0x000fca00078e0009 */
[----:B------:R0:W-:Y:S01]  /*3f10*/  @P3 STG.E.U16 desc[UR36][R4.64+0x60], R50 ;  /* 0x0000603204003986 */ /* 0x0001e2000c101524 */
[C---:B------:R-:W-:Y:S02]  /*3f20*/  ISETP.GT.AND P3, PT, R3.reuse, RZ, P1 ;  /* 0x000000ff0300720c */ /* 0x040fe40000f64270 */
[----:B------:R-:W-:Y:S01]  /*3f30*/  ISETP.GT.AND P1, PT, R3, 0x8, P1 ;  /* 0x000000080300780c */ /* 0x000fe20000f24270 */
[----:B0-----:R-:W-:Y:S02]  /*3f40*/  @P0 IMAD.MOV.U32 R4, RZ, RZ, R8 ;  /* 0x000000ffff040224 */ /* 0x001fe400078e0008 */
[----:B------:R-:W-:-:S05]  /*3f50*/  @P0 IMAD.MOV.U32 R5, RZ, RZ, R9 ;  /* 0x000000ffff050224 */ /* 0x000fca00078e0009 */
[----:B------:R0:W-:Y:S03]  /*3f60*/  @P0 STG.E.U16 desc[UR36][R4.64+0x62], R51 ;  /* 0x0000623304000986 */ /* 0x0001e6000c101524 */
[----:B0-----:R-:W-:Y:S02]  /*3f70*/  @P3 IMAD.MOV.U32 R4, RZ, RZ, R6 ;  /* 0x000000ffff043224 */ /* 0x001fe400078e0006 */
[----:B------:R-:W-:-:S05]  /*3f80*/  @P3 IMAD.MOV.U32 R5, RZ, RZ, R7 ;  /* 0x000000ffff053224 */ /* 0x000fca00078e0007 */
[----:B------:R0:W-:Y:S04]  /*3f90*/  @P3 STG.E.U16 desc[UR36][R4.64+0x70], R52 ;  /* 0x0000703404003986 */ /* 0x0001e8000c101524 */
[----:B------:R1:W-:Y:S01]  /*3fa0*/  @P4 STG.E.U16 desc[UR36][R6.64+0x72], R53 ;  /* 0x0000723506004986 */ /* 0x0003e2000c101524 */
[----:B0-----:R-:W-:Y:S02]  /*3fb0*/  @P1 IMAD.MOV.U32 R4, RZ, RZ, R8 ;  /* 0x000000ffff041224 */ /* 0x001fe400078e0008 */
[----:B------:R-:W-:-:S05]  /*3fc0*/  @P1 IMAD.MOV.U32 R5, RZ, RZ, R9 ;  /* 0x000000ffff051224 */ /* 0x000fca00078e0009 */
[----:B------:R1:W-:Y:S04]  /*3fd0*/  @P1 STG.E.U16 desc[UR36][R4.64+0x70], R54 ;  /* 0x0000703604001986 */ /* 0x0003e8000c101524 */
[----:B------:R1:W-:Y:S02]  /*3fe0*/  @P2 STG.E.U16 desc[UR36][R8.64+0x72], R55 ;  /* 0x0000723708002986 */ /* 0x0003e4000c101524 */
.L_x_94:
[----:B------:R-:W-:Y:S05]  /*3ff0*/  BSYNC B0 ;  /* 0x0000000000007941 */ /* 0x000fea0003800000 */
.L_x_32:
[----:B------:R-:W-:Y:S01]  /*4000*/  ULDC UR4, c[0x0][0xc] ;  /* 0x0000030000047ab9 */ /* 0x000fe20000000800 */
[----:B------:R-:W-:Y:S01]  /*4010*/  ULDC UR5, c[0x0][0x10] ;  /* 0x0000040000057ab9 */ /* 0x000fe20000000800 */
[----:B------:R-:W0:Y:S01]  /*4020*/  LDC R3, c[0x0][0x14] ;  /* 0x00000500ff037b82 */ /* 0x000e220000000800 */
[----:B------:R-:W-:Y:S01]  /*4030*/  UIMAD.WIDE.U32 UR4, UR4, UR5, URZ ;  /* 0x00000005040472a5 */ /* 0x000fe2000f8e003f */
[----:B------:R-:W-:Y:S02]  /*4040*/  IMAD.MOV.U32 R61, RZ, RZ, -0x1 ;  /* 0xffffffffff3d7424 */ /* 0x000fe400078e00ff */
[----:B------:R-:W-:-:S03]  /*4050*/  IMAD.MOV.U32 R57, RZ, RZ, -0x1 ;  /* 0xffffffffff397424 */ /* 0x000fc600078e00ff */
[----:B0-----:R-:W-:-:S04]  /*4060*/  IMAD.WIDE.U32 R16, R3, UR4, R16 ;  /* 0x0000000403107c25 */ /* 0x001fc8000f8e0010 */
[----:B------:R-:W-:Y:S01]  /*4070*/  IMAD R3, R3, UR5, RZ ;  /* 0x0000000503037c24 */ /* 0x000fe2000f8e02ff */
[----:B------:R-:W-:Y:S02]  /*4080*/  ULDC.64 UR4, c[0x0][0x650] ;  /* 0x0001940000047ab9 */ /* 0x000fe40000000a00 */
[----:B------:R-:W-:Y:S01]  /*4090*/  ISETP.GE.U32.AND P0, PT, R16, UR4, PT ;  /* 0x0000000410007c0c */ /* 0x000fe2000bf06070 */
[--C-:B------:R-:W-:Y:S01]  /*40a0*/  IMAD.IADD R17, R17, 0x1, R3.reuse ;  /* 0x0000000111117824 */ /* 0x100fe200078e0203 */
[----:B------:R-:W-:-:S04]  /*40b0*/  PRMT R3, RZ, 0x7610, R3 ;  /* 0x00007610ff037816 */ /* 0x000fc80000000003 */
[----:B------:R-:W-:-:S13]  /*40c0*/  ISETP.GE.U32.AND.EX P0, PT, R17, UR5, PT, P0 ;  /* 0x0000000511007c0c */ /* 0x000fda000bf06100 */
[----:B------:R-:W-:Y:S05]  /*40d0*/  @P0 BRA `(.L_x_95) ;  /* 0x0000000400640947 */ /* 0x000fea0003800000 */
[----:B---3--:R-:W0:Y:S01]  /*40e0*/  S2R R12, SR_CTAID.X ;  /* 0x00000000000c7919 */ /* 0x008e220000002500 */
[----:B-12-4-:R-:W1:Y:S01]  /*40f0*/  LDC.64 R10, c[0x0][0x628] ;  /* 0x00018a00ff0a7b82 */ /* 0x016e620000000a00 */
[----:B------:R-:W-:Y:S01]  /*4100*/  ULDC UR4, c[0x0][0x150] ;  /* 0x0000540000047ab9 */ /* 0x000fe20000000800 */
[----:B------:R-:W-:Y:S01]  /*4110*/  IMAD.MOV.U32 R8, RZ, RZ, R16 ;  /* 0x000000ffff087224 */ /* 0x000fe200078e0010 */
[----:B-----5:R-:W2:Y:S01]  /*4120*/  S2R R24, SR_CTAID.Y ;  /* 0x0000000000187919 */ /* 0x020ea20000002600 */
[----:B------:R-:W-:-:S04]  /*4130*/  IMAD.MOV.U32 R9, RZ, RZ, R17 ;  /* 0x000000ffff097224 */ /* 0x000fc800078e0011 */
[----:B------:R-:W3:Y:S08]  /*4140*/  LDC R21, c[0x0][0x144] ;  /* 0x00005100ff157b82 */ /* 0x000ef00000000800 */
[----:B------:R-:W4:Y:S08]  /*4150*/  LDC R0, c[0x0][0x630] ;  /* 0x00018c00ff007b82 */ /* 0x000f300000000800 */
[----:B------:R-:W2:Y:S01]  /*4160*/  LDC.64 R14, c[0x0][0x620] ;  /* 0x00018800ff0e7b82 */ /* 0x000ea20000000a00 */
[----:B-1----:R-:W-:-:S04]  /*4170*/  ISETP.NE.U32.AND P0, PT, R10, RZ, PT ;  /* 0x000000ff0a00720c */ /* 0x002fc80003f05070 */
[----:B------:R-:W-:Y:S02]  /*4180*/  ISETP.NE.AND.EX P0, PT, R11, RZ, PT, P0 ;  /* 0x000000ff0b00720c */ /* 0x000fe40003f05300 */
[----:B0-----:R-:W-:-:S05]  /*4190*/  I2FP.F32.U32 R3, R12 ;  /* 0x0000000c00037245 */ /* 0x001fca0000201000 */
[----:B------:R-:W-:-:S04]  /*41a0*/  FMUL R3, R3, UR4 ;  /* 0x0000000403037c20 */ /* 0x000fc80008400000 */
[----:B------:R0:W1:Y:S02]  /*41b0*/  F2I.U32.TRUNC.NTZ R20, R3 ;  /* 0x0000000300147305 */ /* 0x000064000020f000 */
[----:B---34-:R-:W-:Y:S05]  /*41c0*/  @!P0 BRA `(.L_x_96) ;  /* 0x0000000000288947 */ /* 0x018fea0003800000 */
[----:B0-----:R-:W0:Y:S02]  /*41d0*/  LDC R3, c[0x0][0x634] ;  /* 0x00018d00ff037b82 */ /* 0x001e240000000800 */
        /* <DEDUP_REMOVED lines=9> */
.L_x_96:
[----:B------:R-:W3:Y:S01]  /*4270*/  LDC.64 R28, c[0x0][0x640] ;  /* 0x00019000ff1c7b82 */ /* 0x000ee20000000a00 */
[-CC-:B------:R-:W-:Y:S01]  /*4280*/  SHF.R.U64 R57, R8, R0.reuse, R9.reuse ;  /* 0x0000000008397219 */ /* 0x180fe20000001209 */
[----:B-1----:R-:W-:Y:S01]  /*4290*/  IMAD.MOV R20, RZ, RZ, -R20 ;  /* 0x000000ffff147224 */ /* 0x002fe200078e0a14 */
[----:B------:R-:W-:Y:S01]  /*42a0*/  SHF.R.U32.HI R0, RZ, R0, R9 ;  /* 0x00000000ff007219 */ /* 0x000fe20000011609 */
[----:B------:R-:W-:Y:S01]  /*42b0*/  ULDC UR4, c[0x0][0x154] ;  /* 0x0000550000047ab9 */ /* 0x000fe20000000800 */
[----:B0-----:R-:W-:Y:S01]  /*42c0*/  IADD3 R3, P0, RZ, -R57, RZ ;  /* 0x80000039ff037210 */ /* 0x001fe20007f1e0ff */
[----:B------:R-:W-:Y:S02]  /*42d0*/  IMAD R21, R21, R20, R12 ;  /* 0x0000001415157224 */ /* 0x000fe400078e020c */
[----:B------:R-:W0:Y:S01]  /*42e0*/  LDC R6, c[0x0][0x618] ;  /* 0x00018600ff067b82 */ /* 0x000e220000000800 */
[----:B------:R-:W-:Y:S02]  /*42f0*/  IMAD.MOV.U32 R7, RZ, RZ, 0x1 ;  /* 0x00000001ff077424 */ /* 0x000fe400078e00ff */
[----:B------:R-:W-:-:S04]  /*4300*/  IMAD.X R5, RZ, RZ, ~R0, P0 ;  /* 0x000000ffff057224 */ /* 0x000fc800000e0e00 */
[-C--:B--2---:R-:W-:Y:S01]  /*4310*/  IMAD R0, R5, R14.reuse, RZ ;  /* 0x0000000e05007224 */ /* 0x084fe200078e02ff */
[----:B------:R-:W1:Y:S01]  /*4320*/  LDC R8, c[0x0][0x608] ;  /* 0x00018200ff087b82 */ /* 0x000e620000000800 */
[----:B------:R-:W-:-:S04]  /*4330*/  IMAD.WIDE.U32 R4, R3, R14, R16 ;  /* 0x0000000e03047225 */ /* 0x000fc800078e0010 */
[----:B------:R-:W-:Y:S01]  /*4340*/  IMAD R3, R3, R15, R0 ;  /* 0x0000000f03037224 */ /* 0x000fe200078e0200 */
[----:B------:R-:W-:Y:S02]  /*4350*/  I2FP.F32.U32 R0, R24 ;  /* 0x0000001800007245 */ /* 0x000fe40000201000 */
[----:B------:R-:W2:Y:S01]  /*4360*/  LDC R26, c[0x0][0x658] ;  /* 0x00019600ff1a7b82 */ /* 0x000ea20000000800 */
[----:B------:R-:W-:Y:S01]  /*4370*/  IMAD.IADD R3, R5, 0x1, R3 ;  /* 0x0000000105037824 */ /* 0x000fe200078e0203 */
[----:B---3--:R-:W-:Y:S01]  /*4380*/  ISETP.NE.U32.AND P0, PT, R28, RZ, PT ;  /* 0x000000ff1c00720c */ /* 0x008fe20003f05070 */
[----:B------:R-:W-:Y:S01]  /*4390*/  FMUL R0, R0, UR4 ;  /* 0x0000000400007c20 */ /* 0x000fe20008400000 */
[----:B------:R-:W-:Y:S02]  /*43a0*/  IMAD.MOV.U32 R5, RZ, RZ, -0x1 ;  /* 0xffffffffff057424 */ /* 0x000fe400078e00ff */
[----:B------:R-:W-:Y:S01]  /*43b0*/  ISETP.NE.AND.EX P0, PT, R29, RZ, PT, P0 ;  /* 0x000000ff1d00720c */ /* 0x000fe20003f05300 */
[----:B------:R3:W4:Y:S01]  /*43c0*/  F2I.U32.TRUNC.NTZ R13, R0 ;  /* 0x00000000000d7305 */ /* 0x000722000020f000 */
[----:B------:R-:W3:Y:S01]  /*43d0*/  LDC R15, c[0x0][0x148] ;  /* 0x00005200ff0f7b82 */ /* 0x000ee20000000800 */
[----:B0-----:R-:W-:-:S02]  /*43e0*/  SHF.R.U64 R12, R4, R6, R3 ;  /* 0x00000006040c7219 */ /* 0x001fc40000001203 */
[----:B------:R-:W-:-:S05]  /*43f0*/  SHF.R.U32.HI R3, RZ, R6, R3 ;  /* 0x00000006ff037219 */ /* 0x000fca0000011603 */
[----:B------:R-:W0:Y:S01]  /*4400*/  LDC R20, c[0x0][0x600] ;  /* 0x00018000ff147b82 */ /* 0x000e220000000800 */
[-CC-:B-1----:R-:W-:Y:S02]  /*4410*/  SHF.R.U64 R10, R12, R8.reuse, R3.reuse ;  /* 0x000000080c0a7219 */ /* 0x182fe40000001203 */
[----:B------:R-:W-:-:S05]  /*4420*/  SHF.R.U32.HI R3, RZ, R8, R3 ;  /* 0x00000008ff037219 */ /* 0x000fca0000011603 */
[----:B------:R-:W1:Y:S01]  /*4430*/  LDC R27, c[0x0][0x648] ;  /* 0x00019200ff1b7b82 */ /* 0x000e620000000800 */
[-C--:B--2---:R-:W-:Y:S02]  /*4440*/  SHF.L.U32 R4, R5, R26.reuse, RZ ;  /* 0x0000001a05047219 */ /* 0x084fe400000006ff */
[-CC-:B------:R-:W-:Y:S02]  /*4450*/  SHF.R.U64 R14, R10, R26.reuse, R3.reuse ;  /* 0x0000001a0a0e7219 */ /* 0x180fe40000001203 */
[----:B------:R-:W-:Y:S02]  /*4460*/  SHF.R.U32.HI R5, RZ, R26, R3 ;  /* 0x0000001aff057219 */ /* 0x000fe40000011603 */
[----:B------:R-:W-:Y:S01]  /*4470*/  LOP3.LUT R25, RZ, R4, RZ, 0x33, !PT ;  /* 0x00000004ff197212 */ /* 0x000fe200078e33ff */
[----:B------:R-:W2:Y:S01]  /*4480*/  LDC R30, c[0x0][0x638] ;  /* 0x00018e00ff1e7b82 */ /* 0x000ea20000000800 */
[----:B------:R-:W-:Y:S01]  /*4490*/  SHF.L.U32 R26, R7, R26, RZ ;  /* 0x0000001a071a7219 */ /* 0x000fe200000006ff */
[----:B------:R-:W-:-:S06]  /*44a0*/  IMAD.MOV.U32 R4, RZ, RZ, R14 ;  /* 0x000000ffff047224 */ /* 0x000fcc00078e000e */
[----:B------:R-:W0:Y:S01]  /*44b0*/  LDC R31, c[0x0][0x610] ;  /* 0x00018400ff1f7b82 */ /* 0x000e220000000800 */
[----:B----4-:R-:W-:Y:S05]  /*44c0*/  @!P0 BRA `(.L_x_97) ;  /* 0x0000000000288947 */ /* 0x010fea0003800000 */
        /* <DEDUP_REMOVED lines=10> */
.L_x_97:
[----:B------:R-:W-:Y:S01]  /*4570*/  ISETP.NE.AND P0, PT, R2, 0x1, PT ;  /* 0x000000010200780c */ /* 0x000fe20003f05270 */
[----:B0-----:R-:W-:Y:S01]  /*4580*/  VIADD R7, R20, 0xffffffff ;  /* 0xffffffff14077836 */ /* 0x001fe20000000000 */
[----:B-1-3--:R-:W-:Y:S01]  /*4590*/  SHF.R.U64 R0, R4, R27, R5 ;  /* 0x0000001b04007219 */ /* 0x00afe20000001205 */
[----:B------:R-:W-:Y:S01]  /*45a0*/  IMAD.MOV R13, RZ, RZ, -R13 ;  /* 0x000000ffff0d7224 */ /* 0x000fe200078e0a0d */
[----:B------:R-:W-:Y:S01]  /*45b0*/  LOP3.LUT R5, R10, R25, RZ, 0xc0, !PT ;  /* 0x000000190a057212 */ /* 0x000fe200078ec0ff */
[----:B------:R-:W-:Y:S01]  /*45c0*/  IMAD.MOV.U32 R4, RZ, RZ, 0x1 ;  /* 0x00000001ff047424 */ /* 0x000fe200078e00ff */
[----:B------:R-:W-:Y:S01]  /*45d0*/  LOP3.LUT R12, R12, R7, RZ, 0xc0, !PT ;  /* 0x000000070c0c7212 */ /* 0x000fe200078ec0ff */
[----:B------:R-:W-:Y:S02]  /*45e0*/  IMAD.MOV R3, RZ, RZ, -R0 ;  /* 0x000000ffff037224 */ /* 0x000fe400078e0a00 */
[----:B------:R-:W-:Y:S02]  /*45f0*/  IMAD R0, R26, R0, R5 ;  /* 0x000000001a007224 */ /* 0x000fe400078e0205 */
[----:B--2---:R-:W-:-:S02]  /*4600*/  IMAD R3, R3, R30, R14 ;  /* 0x0000001e03037224 */ /* 0x004fc400078e020e */
[----:B------:R-:W-:Y:S02]  /*4610*/  @P0 IMAD R21, R15, R13, R24 ;  /* 0x0000000d0f150224 */ /* 0x000fe400078e0218 */
[----:B------:R-:W-:Y:S01]  /*4620*/  IMAD R5, R3, R20, R12 ;  /* 0x0000001403057224 */ /* 0x000fe200078e020c */
[----:B------:R-:W-:Y:S01]  /*4630*/  PRMT R3, R4, 0x7610, R3 ;  /* 0x0000761004037816 */ /* 0x000fe20000000003 */
[----:B------:R-:W-:-:S05]  /*4640*/  IMAD R0, R0, R31, R21 ;  /* 0x0000001f00007224 */ /* 0x000fca00078e0215 */
[----:B------:R-:W-:Y:S02]  /*4650*/  SEL R61, R5, R0, !P0 ;  /* 0x00000000053d7207 */ /* 0x000fe40004000000 */
[----:B------:R-:W-:-:S07]  /*4660*/  SEL R0, R0, R5, !P0 ;  /* 0x0000000500007207 */ /* 0x000fce0004000000 */
.L_x_95:
[----:B------:R-:W-:Y:S01]  /*4670*/  LOP3.LUT P0, RZ, R3, 0xff, RZ, 0xc0, !PT ;  /* 0x000000ff03ff7812 */ /* 0x000fe2000780c0ff */
[----:B------:R-:W-:-:S12]  /*4680*/  IMAD.MOV.U32 R60, RZ, RZ, R0 ;  /* 0x000000ffff3c7224 */ /* 0x000fd800078e0000 */
[----:B------:R-:W-:Y:S05]  /*4690*/  @P0 BRA `(.L_x_98) ;  /* 0xffffffc800b80947 */ /* 0x000fea000383ffff */
[----:B------:R-:W-:Y:S05]  /*46a0*/  EXIT ;  /* 0x000000000000794d */ /* 0x000fea0003800000 */
.L_x_7:
[----:B0-----:R-:W-:Y:S01]  /*46b0*/  ULDC.64 UR4, c[0x0][0x650] ;  /* 0x0001940000047ab9 */ /* 0x001fe20000000a00 */
        /* <DEDUP_REMOVED lines=25> */
.L_x_100:
[----:B------:R-:W0:Y:S01]  /*4850*/  LDC.64 R26, c[0x0][0x640] ;  /* 0x00019000ff1a7b82 */ /* 0x000e220000000a00 */
[-CC-:B------:R-:W-:Y:S01]  /*4860*/  SHF.R.U64 R20, R12, R8.reuse, R13.reuse ;  /* 0x000000080c147219 */ /* 0x180fe2000000120d */
[----:B------:R-:W-:Y:S01]  /*4870*/  IMAD.MOV.U32 R30, RZ, RZ, 0x1 ;  /* 0x00000001ff1e7424 */ /* 0x000fe200078e00ff */
[----:B------:R-:W-:Y:S02]  /*4880*/  SHF.R.U32.HI R6, RZ, R8, R13 ;  /* 0x00000008ff067219 */ /* 0x000fe4000001160d */
[----:B------:R-:W-:-:S03]  /*4890*/  IADD3 R11, P0, RZ, -R20, RZ ;  /* 0x80000014ff0b7210 */ /* 0x000fc60007f1e0ff */
[----:B------:R-:W1:Y:S02]  /*48a0*/  LDC R10, c[0x0][0x618] ;  /* 0x00018600ff0a7b82 */ /* 0x000e640000000800 */
[----:B------:R-:W-:-:S04]  /*48b0*/  IMAD.X R7, RZ, RZ, ~R6, P0 ;  /* 0x000000ffff077224 */ /* 0x000fc800000e0e06 */
[-C--:B------:R-:W-:Y:S02]  /*48c0*/  IMAD R8, R7, R22.reuse, RZ ;  /* 0x0000001607087224 */ /* 0x080fe400078e02ff */
[----:B------:R-:W2:Y:S01]  /*48d0*/  LDC R12, c[0x0][0x608] ;  /* 0x00018200ff0c7b82 */ /* 0x000ea20000000800 */
[----:B------:R-:W-:-:S04]  /*48e0*/  IMAD.WIDE.U32 R6, R11, R22, R16 ;  /* 0x000000160b067225 */ /* 0x000fc800078e0010 */
[----:B------:R-:W-:-:S03]  /*48f0*/  IMAD R11, R11, R23, R8 ;  /* 0x000000170b0b7224 */ /* 0x000fc600078e0208 */
[----:B------:R-:W3:Y:S01]  /*4900*/  LDC R25, c[0x0][0x658] ;  /* 0x00019600ff197b82 */ /* 0x000ee20000000800 */
[----:B------:R-:W-:Y:S01]  /*4910*/  IMAD.IADD R7, R7, 0x1, R11 ;  /* 0x0000000107077824 */ /* 0x000fe200078e020b */
[----:B0-----:R-:W-:-:S04]  /*4920*/  ISETP.NE.U32.AND P0, PT, R26, RZ, PT ;  /* 0x000000ff1a00720c */ /* 0x001fc80003f05070 */
[----:B------:R-:W-:Y:S02]  /*4930*/  ISETP.NE.AND.EX P0, PT, R27, RZ, PT, P0 ;  /* 0x000000ff1b00720c */ /* 0x000fe40003f05300 */
[----:B------:R-:W0:Y:S01]  /*4940*/  LDC R23, c[0x0][0x600] ;  /* 0x00018000ff177b82 */ /* 0x000e220000000800 */
[-CC-:B-1----:R-:W-:Y:S02]  /*4950*/  SHF.R.U64 R8, R6, R10.reuse, R7.reuse ;  /* 0x0000000a06087219 */ /* 0x182fe40000001207 */
[----:B------:R-:W-:Y:S01]  /*4960*/  SHF.R.U32.HI R7, RZ, R10, R7 ;  /* 0x0000000aff077219 */ /* 0x000fe20000011607 */
[----:B------:R-:W-:-:S04]  /*4970*/  IMAD.MOV.U32 R10, RZ, RZ, -0x1 ;  /* 0xffffffffff0a7424 */ /* 0x000fc800078e00ff */
        /* <DEDUP_REMOVED lines=21> */
.L_x_101:
[----:B------:R-:W-:Y:S01]  /*4ad0*/  ISETP.NE.AND P0, PT, R2, 0x1, PT ;  /* 0x000000010200780c */ /* 0x000fe20003f05270 */
[----:B0-----:R-:W-:Y:S01]  /*4ae0*/  VIADD R11, R23, 0xffffffff ;  /* 0xffffffff170b7836 */ /* 0x001fe20000000000 */
[----:B-1----:R-:W-:Y:S02]  /*4af0*/  SHF.R.U64 R6, R6, R24, R7 ;  /* 0x0000001806067219 */ /* 0x002fe40000001207 */
[----:B------:R-:W-:Y:S02]  /*4b00*/  SHF.L.U32 R30, R30, R25, RZ ;  /* 0x000000191e1e7219 */ /* 0x000fe400000006ff */
[----:B------:R-:W-:Y:S01]  /*4b10*/  LOP3.LUT R5, R21, R32, RZ, 0xc0, !PT ;  /* 0x0000002015057212 */ /* 0x000fe200078ec0ff */
[----:B------:R-:W-:-:S04]  /*4b20*/  IMAD.MOV R7, RZ, RZ, -R6 ;  /* 0x000000ffff077224 */ /* 0x000fc800078e0a06 */
[----:B------:R-:W-:Y:S01]  /*4b30*/  IMAD R6, R30, R6, R5 ;  /* 0x000000061e067224 */ /* 0x000fe200078e0205 */
[----:B------:R-:W-:Y:S01]  /*4b40*/  LOP3.LUT R5, R8, R11, RZ, 0xc0, !PT ;  /* 0x0000000b08057212 */ /* 0x000fe200078ec0ff */
[----:B------:R-:W-:Y:S02]  /*4b50*/  @P0 IMAD R3, R9, R14, R4 ;  /* 0x0000000e09030224 */ /* 0x000fe400078e0204 */
[----:B--2---:R-:W-:Y:S02]  /*4b60*/  IMAD R4, R7, R28, R22 ;  /* 0x0000001c07047224 */ /* 0x004fe400078e0216 */
[----:B---3--:R-:W-:Y:S02]  /*4b70*/  IMAD R3, R6, R29, R3 ;  /* 0x0000001d06037224 */ /* 0x008fe400078e0203 */
[----:B------:R-:W-:Y:S02]  /*4b80*/  IMAD R4, R4, R23, R5 ;  /* 0x0000001704047224 */ /* 0x000fe400078e0205 */
[----:B------:R-:W-:-:S02]  /*4b90*/  IMAD.MOV.U32 R8, RZ, RZ, 0x1 ;  /* 0x00000001ff087424 */ /* 0x000fc400078e00ff */
[----:B------:R-:W-:Y:S01]  /*4ba0*/  IMAD.MOV.U32 R6, RZ, RZ, R20 ;  /* 0x000000ffff067224 */ /* 0x000fe200078e0014 */
[----:B------:R-:W-:Y:S02]  /*4bb0*/  SEL R7, R4, R3, !P0 ;  /* 0x0000000304077207 */ /* 0x000fe40004000000 */
[----:B------:R-:W-:-:S07]  /*4bc0*/  SEL R13, R3, R4, !P0 ;  /* 0x00000004030d7207 */ /* 0x000fce0004000000 */
.L_x_99:
[----:B------:R-:W-:-:S08]  /*4bd0*/  NOP ;  /* 0x0000000000007918 */ /* 0x000fd00000000000 */
[----:B------:R-:W0:-:S00]  /*4be0*/  USETMAXREG.DEALLOC.CTAPOOL 0x28 ;  /* 0x00000028000079c8 */ /* 0x000e0000080e0500 */
[----:B0-----:R-:W-:-:S13]  /*4bf0*/  ISETP.NE.AND P0, PT, R0, RZ, PT ;  /* 0x000000ff0000720c */ /* 0x001fda0003f05270 */
[----:B------:R-:W-:Y:S05]  /*4c00*/  @P0 EXIT ;  /* 0x000000000000094d */ /* 0x000fea0003800000 */
[----:B------:R-:W-:Y:S01]  /*4c10*/  LOP3.LUT P0, RZ, R8, 0xff, RZ, 0xc0, !PT ;  /* 0x000000ff08ff7812 */ /* 0x000fe2000780c0ff */
[----:B------:R-:W-:Y:S02]  /*4c20*/  IMAD.MOV.U32 R0, RZ, RZ, 0x1 ;  /* 0x00000001ff007424 */ /* 0x000fe400078e00ff */
[----:B------:R-:W-:-:S10]  /*4c30*/  IMAD.MOV.U32 R3, RZ, RZ, RZ ;  /* 0x000000ffff037224 */ /* 0x000fd400078e00ff */
[----:B------:R-:W-:Y:S05]  /*4c40*/  @!P0 BRA `(.L_x_102) ;  /* 0x0000000c003c8947 */ /* 0x000fea0003800000 */
[----:B------:R-:W0:Y:S01]  /*4c50*/  LDC R0, c[0x0][0x28c] ;  /* 0x0000a300ff007b82 */ /* 0x000e220000000800 */
[----:B------:R-:W-:Y:S01]  /*4c60*/  ULDC UR5, c[0x0][0x658] ;  /* 0x0001960000057ab9 */ /* 0x000fe20000000800 */
[----:B------:R-:W-:Y:S01]  /*4c70*/  UMOV UR7, 0xffffffff ;  /* 0xffffffff00077882 */ /* 0x000fe20000000000 */
[----:B------:R-:W-:Y:S01]  /*4c80*/  ULDC UR6, c[0x0][0xc] ;  /* 0x0000030000067ab9 */ /* 0x000fe20000000800 */
[----:B------:R-:W-:Y:S01]  /*4c90*/  USHF.L.U32 UR8, UR7, UR5, URZ ;  /* 0x0000000507087299 */ /* 0x000fe2000800063f */
[----:B------:R-:W-:Y:S01]  /*4ca0*/  BSSY B0, `(.L_x_102) ;  /* 0x00000c9000007945 */ /* 0x000fe20003800000 */
[----:B------:R-:W-:Y:S01]  /*4cb0*/  UMOV UR9, 0x1 ;  /* 0x0000000100097882 */ /* 0x000fe20000000000 */
[----:B------:R-:W-:Y:S01]  /*4cc0*/  ULDC UR7, c[0x0][0x10] ;  /* 0x0000040000077ab9 */ /* 0x000fe20000000800 */
[----:B------:R-:W1:Y:S01]  /*4cd0*/  S2UR UR10, SR_CgaCtaId ;  /* 0x00000000000a79c3 */ /* 0x000e620000008800 */
[----:B------:R-:W-:Y:S01]  /*4ce0*/  UIMAD.WIDE.U32 UR6, UR6, UR7, URZ ;  /* 0x00000007060672a5 */ /* 0x000fe2000f8e003f */
[----:B------:R-:W-:Y:S01]  /*4cf0*/  IMAD.MOV.U32 R9, RZ, RZ, 0x1 ;  /* 0x00000001ff097424 */ /* 0x000fe200078e00ff */
[----:B------:R-:W-:Y:S01]  /*4d00*/  USHF.L.U32 UR18, UR9, UR5, URZ ;  /* 0x0000000509127299 */ /* 0x000fe2000800063f */
[----:B------:R-:W-:Y:S01]  /*4d10*/  LOP3.LUT R12, R19, 0x2, RZ, 0xfc, !PT ;  /* 0x00000002130c7812 */ /* 0x000fe200078efcff */
[----:B------:R-:W-:Y:S01]  /*4d20*/  ULDC UR4, c[0x0][0x600] ;  /* 0x0001800000047ab9 */ /* 0x000fe20000000800 */
[----:B------:R-:W-:Y:S01]  /*4d30*/  ULDC UR5, c[0x0][0x14] ;  /* 0x0000050000057ab9 */ /* 0x000fe20000000800 */
[----:B------:R-:W-:-:S02]  /*4d40*/  UIADD3 UR4, UR4, -0x1, URZ ;  /* 0xffffffff04047890 */ /* 0x000fc4000fffe03f */
[----:B------:R-:W-:Y:S02]  /*4d50*/  UIMAD.WIDE.U32 UR20, UR6, UR5, URZ ;  /* 0x00000005061472a5 */ /* 0x000fe4000f8e003f */
[----:B------:R-:W-:Y:S02]  /*4d60*/  UIMAD UR13, UR7, UR5, URZ ;  /* 0x00000005070d72a4 */ /* 0x000fe4000f8e023f */
[----:B------:R-:W-:Y:S02]  /*4d70*/  ULOP3.LUT UR17, URZ, UR8, URZ, 0x33, !UPT ;  /* 0x000000083f117292 */ /* 0x000fe4000f8e333f */
[----:B------:R-:W-:Y:S01]  /*4d80*/  UIADD3 UR13, UR21, UR13, URZ ;  /* 0x0000000d150d7290 */ /* 0x000fe2000fffe03f */
[----:B0-----:R-:W-:Y:S01]  /*4d90*/  VIADD R0, R0, 0x1f ;  /* 0x0000001f00007836 */ /* 0x001fe20000000000 */
[----:B------:R-:W-:-:S04]  /*4da0*/  ULDC.64 UR22, c[0x0][0x198] ;  /* 0x0000660000167ab9 */ /* 0x000fc80000000a00 */
[----:B------:R-:W-:Y:S01]  /*4db0*/  SHF.R.S32.HI R3, RZ, 0x1f, R0 ;  /* 0x0000001fff037819 */ /* 0x000fe20000011400 */
[----:B-1----:R-:W-:-:S03]  /*4dc0*/  IMAD.U32 R10, RZ, RZ, UR10 ;  /* 0x0000000aff0a7e24 */ /* 0x002fc6000f8e00ff */
[----:B------:R-:W-:Y:S01]  /*4dd0*/  LEA.HI R3, R3, R0, RZ, 0x5 ;  /* 0x0000000003037211 */ /* 0x000fe200078f28ff */
[----:B------:R-:W-:-:S03]  /*4de0*/  IMAD.MOV.U32 R0, RZ, RZ, 0x1 ;  /* 0x00000001ff007424 */ /* 0x000fc600078e00ff */
[----:B------:R-:W-:Y:S01]  /*4df0*/  SHF.R.S32.HI R8, RZ, 0x5, R3 ;  /* 0x00000005ff087819 */ /* 0x000fe20000011403 */
[----:B------:R-:W-:-:S04]  /*4e00*/  IMAD.MOV.U32 R3, RZ, RZ, RZ ;  /* 0x000000ffff037224 */ /* 0x000fc800078e00ff */
[----:B------:R-:W-:-:S07]  /*4e10*/  VIADD R11, R8, 0x1 ;  /* 0x00000001080b7836 */ /* 0x000fce0000000000 */
.L_x_113:
[----:B------:R-:W-:-:S03]  /*4e20*/  UMOV UR5, 0xffffffff ;  /* 0xffffffff00057882 */ /* 0x000fc60000000000 */
[----:B------:R-:W-:Y:S05]  /*4e30*/  BRA.DIV UR5, `(.L_x_103) ;  /* 0x0000000e05a87947 */ /* 0x000fea000b800000 */
[----:B------:R-:W-:-:S13]  /*4e40*/  ELECT P6, URZ, PT ;  /* 0x00000000003f782f */ /* 0x000fda00038c0000 */
.L_x_124:
[----:B------:R-:W0:Y:S01]  /*4e50*/  LDC R4, c[0x0][0x28c] ;  /* 0x0000a300ff047b82 */ /* 0x000e220000000800 */
[----:B------:R-:W-:Y:S01]  /*4e60*/  BSSY B1, `(.L_x_104) ;  /* 0x0000039000017945 */ /* 0x000fe20003800000 */
[----:B0-----:R-:W-:-:S13]  /*4e70*/  ISETP.LT.OR P6, PT, R4, 0x1, !P6 ;  /* 0x000000010400780c */ /* 0x001fda00077c1670 */
[----:B------:R-:W-:Y:S05]  /*4e80*/  @P6 BRA `(.L_x_105) ;  /* 0x0000000000d86947 */ /* 0x000fea0003800000 */
[----:B------:R-:W-:Y:S02]  /*4e90*/  IMAD R13, R13, 0x2, R10 ;  /* 0x000000020d0d7824 */ /* 0x000fe400078e020a */
[----:B------:R-:W-:Y:S02]  /*4ea0*/  IMAD.SHL.U32 R20, R7, 0x40, RZ ;  /* 0x0000004007147824 */ /* 0x000fe400078e00ff */
[----:B------:R-:W-:Y:S02]  /*4eb0*/  IMAD.MOV.U32 R21, RZ, RZ, RZ ;  /* 0x000000ffff157224 */ /* 0x000fe400078e00ff */
[----:B------:R-:W-:Y:S02]  /*4ec0*/  IMAD.MOV.U32 R4, RZ, RZ, R11 ;  /* 0x000000ffff047224 */ /* 0x000fe400078e000b */
[----:B------:R-:W-:Y:S02]  /*4ed0*/  IMAD.MOV.U32 R5, RZ, RZ, R0 ;  /* 0x000000ffff057224 */ /* 0x000fe400078e0000 */
[----:B------:R-:W-:-:S02]  /*4ee0*/  IMAD.MOV.U32 R7, RZ, RZ, R3 ;  /* 0x000000ffff077224 */ /* 0x000fc400078e0003 */
[----:B------:R-:W-:-:S07]  /*4ef0*/  IMAD.SHL.U32 R15, R13, 0x40, RZ ;  /* 0x000000400d0f7824 */ /* 0x000fce00078e00ff */
.L_x_108:
[----:B------:R-:W0:Y:S01]  /*4f00*/  S2UR UR5, SR_CgaCtaId ;  /* 0x00000000000579c3 */ /* 0x000e220000008800 */
[----:B------:R-:W-:Y:S02]  /*4f10*/  MOV R13, 0x400 ;  /* 0x00000400000d7802 */ /* 0x000fe40000000f00 */
[----:B------:R-:W-:-:S13]  /*4f20*/  LOP3.LUT P1, RZ, R18, 0x7f, RZ, 0xc0, !PT ;  /* 0x0000007f12ff7812 */ /* 0x000fda000782c0ff */
[----:B------:R-:W1:Y:S01]  /*4f30*/  @!P1 LDC R14, c[0x0][0x500] ;  /* 0x00014000ff0e9b82 */ /* 0x000e620000000800 */
[----:B0-----:R-:W-:-:S05]  /*4f40*/  IMAD.U32 R10, RZ, RZ, UR5 ;  /* 0x00000005ff0a7e24 */ /* 0x001fca000f8e00ff */
[----:B------:R-:W-:Y:S02]  /*4f50*/  LEA R24, R10, R13, 0x18 ;  /* 0x0000000d0a187211 */ /* 0x000fe400078ec0ff */
[----:B------:R-:W-:-:S03]  /*4f60*/  SHF.L.U32 R13, R5, 0x1f, RZ ;  /* 0x0000001f050d7819 */ /* 0x000fc600000006ff */
[----:B------:R-:W-:-:S04]  /*4f70*/  IMAD R22, R7, 0x8, R24 ;  /* 0x0000000807167824 */ /* 0x000fc800078e0218 */
[----:B------:R-:W0:Y:S02]  /*4f80*/  SYNCS.PHASECHK.TRANS64.TRYWAIT P0, [R22+URZ+0x20], R13 ;  /* 0x0000200d160075a7 */ /* 0x000e24000800017f */
[----:B01----:R-:W-:Y:S05]  /*4f90*/  @!P0 BRA `(.L_x_106) ;  /* 0x0000000c00708947 */ /* 0x003fea0003800000 */
.L_x_125:
[----:B0-----:R-:W-:Y:S01]  /*4fa0*/  PRMT R13, R12, 0x9910, RZ ;  /* 0x000099100c0d7816 */ /* 0x001fe200000000ff */
[----:B------:R0:W-:Y:S03]  /*4fb0*/  @!P1 SYNCS.ARRIVE.TRANS64 RZ, [R22+URZ], R14 ;  /* 0x0000000e16ff99a7 */ /* 0x0001e6000800003f */
[----:B------:R-:W-:-:S13]  /*4fc0*/  ISETP.NE.AND P0, PT, R13, 0x2, PT ;  /* 0x000000020d00780c */ /* 0x000fda0003f05270 */
[----:B0-----:R-:W-:Y:S05]  /*4fd0*/  @P0 BRA `(.L_x_107) ;  /* 0x0000000000040947 */ /* 0x001fea0003800000 */
[----:B------:R-:W-:Y:S01]  /*4fe0*/  BPT.TRAP 0x1 ;  /* 0x000000040000795c */ /* 0x000fe20000300000 */
.L_x_107:
[----:B------:R-:W-:Y:S01]  /*4ff0*/  IMAD.SHL.U32 R13, R7, 0x1000, RZ ;  /* 0x00001000070d7824 */ /* 0x000fe200078e00ff */
[----:B------:R-:W-:Y:S01]  /*5000*/  R2UR UR9, R22 ;  /* 0x00000000160972ca */ /* 0x000fe200000e0000 */
[----:B------:R-:W-:Y:S01]  /*5010*/  VIADD R4, R4, 0xffffffff ;  /* 0xffffffff04047836 */ /* 0x000fe20000000000 */
[----:B------:R-:W-:Y:S01]  /*5020*/  R2UR UR11, R15 ;  /* 0x000000000f0b72ca */ /* 0x000fe200000e0000 */
[--C-:B------:R-:W-:Y:S01]  /*5030*/  IMAD R14, R10, 0x800, R13.reuse ;  /* 0x000008000a0e7824 */ /* 0x100fe200078e020d */
[----:B------:R-:W-:Y:S01]  /*5040*/  IADD3 R13, R24, 0x8100, R13 ;  /* 0x00008100180d7810 */ /* 0x000fe20007ffe00d */
[----:B------:R-:W-:Y:S01]  /*5050*/  UIADD3 UR6, UP0, UR22, 0xf0, URZ ;  /* 0x000000f016067890 */ /* 0x000fe2000ff1e03f */
[----:B------:R-:W-:Y:S01]  /*5060*/  R2UR UR10, R21 ;  /* 0x00000000150a72ca */ /* 0x000fe200000e0000 */
[----:B------:R-:W-:Y:S01]  /*5070*/  IMAD R14, R14, 0x2, R24 ;  /* 0x000000020e0e7824 */ /* 0x000fe200078e0218 */
[----:B------:R-:W-:Y:S01]  /*5080*/  R2UR UR12, R6 ;  /* 0x00000000060c72ca */ /* 0x000fe200000e0000 */
[----:B------:R-:W-:Y:S01]  /*5090*/  UIADD3 UR24, UP1, UR22, 0x1f0, URZ ;  /* 0x000001f016187890 */ /* 0x000fe2000ff3e03f */
[----:B------:R-:W-:Y:S01]  /*50a0*/  R2UR UR16, R13 ;  /* 0x000000000d1072ca */ /* 0x000fe200000e0000 */
[----:B------:R-:W-:Y:S01]  /*50b0*/  UIADD3.X UR7, URZ, UR23, URZ, UP0, !UPT ;  /* 0x000000173f077290 */ /* 0x000fe200087fe43f */
[----:B------:R-:W-:Y:S01]  /*50c0*/  R2UR UR5, R14 ;  /* 0x000000000e0572ca */ /* 0x000fe200000e0000 */
[----:B------:R-:W-:Y:S01]  /*50d0*/  VIADD R7, R7, 0x1 ;  /* 0x0000000107077836 */ /* 0x000fe20000000000 */
[----:B------:R-:W-:Y:S01]  /*50e0*/  R2UR UR19, R20 ;  /* 0x00000000141372ca */ /* 0x000fe200000e0000 */
[----:B------:R-:W-:Y:S01]  /*50f0*/  UIADD3.X UR25, URZ, UR23, URZ, UP1, !UPT ;  /* 0x000000173f197290 */ /* 0x000fe20008ffe43f */
[----:B------:R-:W-:Y:S01]  /*5100*/  ISETP.GT.AND P1, PT, R4, 0x1, PT ;  /* 0x000000010400780c */ /* 0x000fe20003f24270 */
[----:B------:R-:W-:Y:S01]  /*5110*/  UMOV UR14, 0x0 ;  /* 0x00000000000e7882 */ /* 0x000fe20000000000 */
[----:B------:R-:W-:Y:S01]  /*5120*/  UMOV UR15, 0x10000000 ;  /* 0x10000000000f7882 */ /* 0x000fe20000000000 */
[----:B------:R-:W-:Y:S01]  /*5130*/  ISETP.NE.AND P0, PT, R7, 0x4, PT ;  /* 0x000000040700780c */ /* 0x000fe20003f05270 */
[----:B------:R-:W-:-:S03]  /*5140*/  VIADD R21, R21, 0x20 ;  /* 0x0000002015157836 */ /* 0x000fc60000000000 */
[----:B------:R-:W-:Y:S02]  /*5150*/  SEL R14, RZ, 0x1, P0 ;  /* 0x00000001ff0e7807 */ /* 0x000fe40000000000 */
[----:B------:R-:W-:Y:S01]  /*5160*/  UIADD3 UR8, UR5, 0x100, URZ ;  /* 0x0000010005087890 */ /* 0x000fe2000fffe03f */
[----:B------:R-:W-:Y:S02]  /*5170*/  SEL R7, R7, RZ, P0 ;  /* 0x000000ff07077207 */ /* 0x000fe40000000000 */
[----:B------:R-:W-:Y:S01]  /*5180*/  UMOV UR5, 0x30000 ;  /* 0x0003000000057882 */ /* 0x000fe20000000000 */
[----:B------:R-:W-:-:S05]  /*5190*/  LOP3.LUT R5, R5, R14, RZ, 0x3c, !PT ;  /* 0x0000000e05057212 */ /* 0x000fca00078e3cff */
[----:B------:R0:W-:Y:S02]  /*51a0*/  UTMALDG.3D.MULTICAST [UR8], [UR6], UR5, desc[UR14] ;  /* 0x00000e08060073b4 */ /* 0x0001e40008011805 */
[----:B0-----:R-:W-:Y:S01]  /*51b0*/  UMOV UR8, UR16 ;  /* 0x0000001000087c82 */ /* 0x001fe20008000000 */
[----:B------:R-:W-:Y:S02]  /*51c0*/  UMOV UR11, UR19 ;  /* 0x00000013000b7c82 */ /* 0x000fe40008000000 */
[----:B------:R0:W-:Y:S02]  /*51d0*/  UTMALDG.3D [UR8], [UR24], desc[UR14] ;  /* 0x00000e08180075b4 */ /* 0x0001e40008011000 */
[----:B0-----:R-:W-:Y:S05]  /*51e0*/  @P1 BRA `(.L_x_108) ;  /* 0xfffffffc00441947 */ /* 0x001fea000383ffff */
.L_x_105:
[----:B------:R-:W-:Y:S05]  /*51f0*/  BSYNC B1 ;  /* 0x0000000000017941 */ /* 0x000fea0003800000 */
.L_x_104:
[----:B------:R-:W-:Y:S01]  /*5200*/  LOP3.LUT P1, RZ, R9, 0xff, RZ, 0xc0, !PT ;  /* 0x000000ff09ff7812 */ /* 0x000fe2000782c0ff */
[----:B------:R-:W-:Y:S01]  /*5210*/  IMAD.IADD R3, R8, 0x1, R3 ;  /* 0x0000000108037824 */ /* 0x000fe200078e0203 */
[----:B------:R-:W-:Y:S01]  /*5220*/  IADD3 R16, P2, R16, UR20, RZ ;  /* 0x0000001410107c10 */ /* 0x000fe2000ff5e0ff */
[----:B------:R-:W-:Y:S01]  /*5230*/  ULDC.64 UR6, c[0x0][0x650] ;  /* 0x0001940000067ab9 */ /* 0x000fe20000000a00 */
[----:B------:R-:W-:Y:S01]  /*5240*/  BSSY B1, `(.L_x_109) ;  /* 0x000006c000017945 */ /* 0x000fe20003800000 */
[----:B------:R-:W-:Y:S01]  /*5250*/  IMAD.MOV.U32 R13, RZ, RZ, -0x1 ;  /* 0xffffffffff0d7424 */ /* 0x000fe200078e00ff */
[----:B------:R-:W-:Y:S01]  /*5260*/  ISETP.GT.U32.AND P0, PT, R3, 0x3, PT ;  /* 0x000000030300780c */ /* 0x000fe20003f04070 */
[----:B------:R-:W-:Y:S01]  /*5270*/  IMAD.MOV.U32 R7, RZ, RZ, -0x1 ;  /* 0xffffffffff077424 */ /* 0x000fe200078e00ff */
[----:B------:R-:W-:Y:S01]  /*5280*/  SHF.R.U32.HI R4, RZ, 0x2, R3 ;  /* 0x00000002ff047819 */ /* 0x000fe20000011603 */
[----:B------:R-:W-:Y:S01]  /*5290*/  IMAD.MOV.U32 R6, RZ, RZ, -0x1 ;  /* 0xffffffffff067424 */ /* 0x000fe200078e00ff */
[----:B------:R-:W-:-:S02]  /*52a0*/  ISETP.LT.U32.AND P0, PT, R8, 0x4, P0 ;  /* 0x000000040800780c */ /* 0x000fc40000701070 */
[----:B------:R-:W-:Y:S01]  /*52b0*/  IADD3.X R17, R17, UR13, RZ, P2, !PT ;  /* 0x0000000d11117c10 */ /* 0x000fe200097fe4ff */
[----:B------:R-:W0:Y:S01]  /*52c0*/  @P1 S2R R10, SR_CgaCtaId ;  /* 0x00000000000a1919 */ /* 0x000e220000008800 */
[----:B------:R-:W-:Y:S02]  /*52d0*/  @P1 MOV R5, 0x400 ;  /* 0x0000040000051802 */ /* 0x000fe40000000f00 */
[----:B------:R-:W-:Y:S02]  /*52e0*/  ISETP.GE.U32.AND P2, PT, R16, UR6, PT ;  /* 0x0000000610007c0c */ /* 0x000fe4000bf46070 */
[----:B------:R-:W-:Y:S02]  /*52f0*/  LOP3.LUT R4, R4, 0x1, RZ, 0xc0, !PT ;  /* 0x0000000104047812 */ /* 0x000fe400078ec0ff */
[----:B------:R-:W-:Y:S02]  /*5300*/  LOP3.LUT R3, R3, 0x3, RZ, 0xc0, !PT ;  /* 0x0000000303037812 */ /* 0x000fe400078ec0ff */
[----:B------:R-:W-:-:S02]  /*5310*/  PRMT R9, RZ, 0x7610, R9 ;  /* 0x00007610ff097816 */ /* 0x000fc40000000009 */
[----:B0-----:R-:W-:-:S04]  /*5320*/  @P1 LEA R5, R10, R5, 0x18 ;  /* 0x000000050a051211 */ /* 0x001fc800078ec0ff */
[----:B------:R0:W-:Y:S01]  /*5330*/  @P1 SYNCS.ARRIVE.TRANS64.A1T0 RZ, [R5+URZ+0x58], RZ ;  /* 0x000058ff05ff19a7 */ /* 0x0001e2000810003f */
[----:B------:R-:W-:-:S04]  /*5340*/  ISETP.NE.U32.AND P1, PT, R4, 0x1, PT ;  /* 0x000000010400780c */ /* 0x000fc80003f25070 */
[----:B------:R-:W-:Y:S02]  /*5350*/  ISETP.GT.U32.AND P1, PT, R8, 0x3, !P1 ;  /* 0x000000030800780c */ /* 0x000fe40004f24070 */
[----:B0-----:R-:W-:Y:S02]  /*5360*/  SEL R5, RZ, 0x1, !P0 ;  /* 0x00000001ff057807 */ /* 0x001fe40004000000 */
[----:B------:R-:W-:Y:S02]  /*5370*/  ISETP.GE.U32.AND.EX P0, PT, R17, UR7, PT, P2 ;  /* 0x0000000711007c0c */ /* 0x000fe4000bf06120 */
[----:B------:R-:W-:-:S04]  /*5380*/  SEL R4, RZ, 0x1, !P1 ;  /* 0x00000001ff047807 */ /* 0x000fc80004800000 */
[----:B------:R-:W-:Y:S02]  /*5390*/  LOP3.LUT R0, R4, R0, R5, 0x96, !PT ;  /* 0x0000000004007212 */ /* 0x000fe400078e9605 */
[----:B------:R-:W-:-:S05]  /*53a0*/  PRMT R4, RZ, 0x7610, R4 ;  /* 0x00007610ff047816 */ /* 0x000fca0000000004 */
[----:B------:R-:W-:Y:S05]  /*53b0*/  @P0 BRA `(.L_x_110) ;  /* 0x0000000400500947 */ /* 0x000fea0003800000 */
[----:B------:R-:W0:Y:S01]  /*53c0*/  S2R R15, SR_CTAID.X ;  /* 0x00000000000f7919 */ /* 0x000e220000002500 */
[----:B------:R-:W-:Y:S01]  /*53d0*/  ULDC.64 UR6, c[0x0][0x628] ;  /* 0x00018a0000067ab9 */ /* 0x000fe20000000a00 */
[----:B------:R-:W1:Y:S01]  /*53e0*/  LDC R20, c[0x0][0x144] ;  /* 0x00005100ff147b82 */ /* 0x000e620000000800 */
[----:B------:R-:W-:Y:S01]  /*53f0*/  ISETP.NE.U32.AND P0, PT, RZ, UR6, PT ;  /* 0x00000006ff007c0c */ /* 0x000fe2000bf05070 */
[----:B------:R-:W2:Y:S01]  /*5400*/  S2R R13, SR_CTAID.Y ;  /* 0x00000000000d7919 */ /* 0x000ea20000002600 */
[----:B------:R-:W-:Y:S01]  /*5410*/  ULDC UR8, c[0x0][0x630] ;  /* 0x00018c0000087ab9 */ /* 0x000fe20000000800 */
[----:B------:R-:W-:Y:S01]  /*5420*/  ULDC UR9, c[0x0][0x150] ;  /* 0x0000540000097ab9 */ /* 0x000fe20000000800 */
[----:B------:R-:W-:Y:S01]  /*5430*/  ISETP.NE.AND.EX P0, PT, RZ, UR7, PT, P0 ;  /* 0x00000007ff007c0c */ /* 0x000fe2000bf05300 */
[----:B------:R-:W-:Y:S02]  /*5440*/  IMAD.MOV.U32 R4, RZ, RZ, R16 ;  /* 0x000000ffff047224 */ /* 0x000fe400078e0010 */
[----:B------:R-:W-:Y:S01]  /*5450*/  IMAD.MOV.U32 R5, RZ, RZ, R17 ;  /* 0x000000ffff057224 */ /* 0x000fe200078e0011 */
[----:B0-----:R-:W-:-:S09]  /*5460*/  I2FP.F32.U32 R22, R15 ;  /* 0x0000000f00167245 */ /* 0x001fd20000201000 */
[----:B------:R-:W-:Y:S05]  /*5470*/  @!P0 BRA `(.L_x_111) ;  /* 0x0000000000288947 */ /* 0x000fea0003800000 */
[----:B------:R-:W-:Y:S02]  /*5480*/  ULDC UR5, c[0x0][0x634] ;  /* 0x00018d0000057ab9 */ /* 0x000fe40000000800 */
[----:B------:R-:W-:-:S05]  /*5490*/  IADD3 R5, P0, R16, UR5, RZ ;  /* 0x0000000510057c10 */ /* 0x000fca000ff1e0ff */
[----:B------:R-:W-:-:S04]  /*54a0*/  IMAD.X R21, RZ, RZ, R17, P0 ;  /* 0x000000ffff157224 */ /* 0x000fc800000e0611 */
[----:B------:R-:W-:-:S04]  /*54b0*/  IMAD.WIDE.U32 R6, R21, UR6, RZ ;  /* 0x0000000615067c25 */ /* 0x000fc8000f8e00ff */
[----:B------:R-:W-:-:S04]  /*54c0*/  IMAD.WIDE.U32 R6, P0, R5, UR7, R6 ;  /* 0x0000000705067c25 */ /* 0x000fc8000f800006 */
[----:B------:R-:W-:-:S04]  /*54d0*/  IMAD.WIDE.U32 R4, R5, UR6, RZ ;  /* 0x0000000605047c25 */ /* 0x000fc8000f8e00ff */
[----:B------:R-:W-:Y:S01]  /*54e0*/  IMAD.MOV.U32 R4, RZ, RZ, R7 ;  /* 0x000000ffff047224 */ /* 0x000fe200078e0007 */
[----:B------:R-:W-:Y:S01]  /*54f0*/  IADD3 RZ, P1, R5, R6, RZ ;  /* 0x0000000605ff7210 */ /* 0x000fe20007f3e0ff */
[----:B------:R-:W-:-:S04]  /*5500*/  IMAD.X R5, RZ, RZ, RZ, P0 ;  /* 0x000000ffff057224 */ /* 0x000fc800000e06ff */
[----:B------:R-:W-:-:S08]  /*5510*/  IMAD.WIDE.U32.X R4, R21, UR7, R4, P1 ;  /* 0x0000000715047c25 */ /* 0x000fd000088e0404 */
.L_x_111:
[----:B------:R-:W-:Y:S01]  /*5520*/  FMUL R22, R22, UR9 ;  /* 0x0000000916167c20 */ /* 0x000fe20008400000 */
[--C-:B------:R-:W-:Y:S01]  /*5530*/  SHF.R.U64 R14, R4, UR8, R5.reuse ;  /* 0x00000008040e7c19 */ /* 0x100fe20008001205 */
[----:B------:R-:W-:Y:S01]  /*5540*/  ULDC.64 UR6, c[0x0][0x620] ;  /* 0x0001880000067ab9 */ /* 0x000fe20000000a00 */
[----:B------:R-:W-:Y:S01]  /*5550*/  SHF.R.U32.HI R4, RZ, UR8, R5 ;  /* 0x00000008ff047c19 */ /* 0x000fe20008011605 */
[----:B------:R-:W-:Y:S01]  /*5560*/  ULDC.64 UR8, c[0x0][0x640] ;  /* 0x0001900000087ab9 */ /* 0x000fe20000000a00 */
[----:B------:R-:W-:Y:S01]  /*5570*/  IADD3 R5, P0, RZ, -R14, RZ ;  /* 0x8000000eff057210 */ /* 0x000fe20007f1e0ff */
[----:B------:R-:W0:Y:S01]  /*5580*/  F2I.U32.TRUNC.NTZ R22, R22 ;  /* 0x0000001600167305 */ /* 0x000e22000020f000 */
[----:B------:R-:W-:-:S03]  /*5590*/  ULDC UR5, c[0x0][0x618] ;  /* 0x0001860000057ab9 */ /* 0x000fc60000000800 */
[----:B------:R-:W-:Y:S01]  /*55a0*/  IMAD.X R4, RZ, RZ, ~R4, P0 ;  /* 0x000000ffff047224 */ /* 0x000fe200000e0e04 */
[----:B------:R-:W-:-:S03]  /*55b0*/  ISETP.NE.U32.AND P0, PT, RZ, UR8, PT ;  /* 0x00000008ff007c0c */ /* 0x000fc6000bf05070 */
[----:B------:R-:W-:Y:S01]  /*55c0*/  IMAD R4, R4, UR6, RZ ;  /* 0x0000000604047c24 */ /* 0x000fe2000f8e02ff */
[----:B------:R-:W-:-:S03]  /*55d0*/  ISETP.NE.AND.EX P0, PT, RZ, UR9, PT, P0 ;  /* 0x00000009ff007c0c */ /* 0x000fc6000bf05300 */
[C---:B------:R-:W-:Y:S02]  /*55e0*/  IMAD R7, R5.reuse, UR7, R4 ;  /* 0x0000000705077c24 */ /* 0x040fe4000f8e0204 */
[----:B------:R-:W-:Y:S01]  /*55f0*/  IMAD.WIDE.U32 R4, R5, UR6, R16 ;  /* 0x0000000605047c25 */ /* 0x000fe2000f8e0010 */
[----:B------:R-:W-:-:S03]  /*5600*/  ULDC UR6, c[0x0][0x154] ;  /* 0x0000550000067ab9 */ /* 0x000fc60000000800 */
[----:B0-----:R-:W-:Y:S02]  /*5610*/  IMAD.MOV R6, RZ, RZ, -R22 ;  /* 0x000000ffff067224 */ /* 0x001fe400078e0a16 */
[----:B------:R-:W-:Y:S02]  /*5620*/  IMAD.IADD R5, R5, 0x1, R7 ;  /* 0x0000000105057824 */ /* 0x000fe400078e0207 */
[----:B-1----:R-:W-:Y:S01]  /*5630*/  IMAD R15, R20, R6, R15 ;  /* 0x00000006140f7224 */ /* 0x002fe200078e020f */
[----:B--2---:R-:W-:Y:S01]  /*5640*/  I2FP.F32.U32 R6, R13 ;  /* 0x0000000d00067245 */ /* 0x004fe20000201000 */
[----:B------:R-:W0:Y:S01]  /*5650*/  LDC R20, c[0x0][0x148] ;  /* 0x00005200ff147b82 */ /* 0x000e220000000800 */
[--C-:B------:R-:W-:Y:S02]  /*5660*/  SHF.R.U64 R21, R4, UR5, R5.reuse ;  /* 0x0000000504157c19 */ /* 0x100fe40008001205 */
[----:B------:R-:W-:Y:S01]  /*5670*/  SHF.R.U32.HI R4, RZ, UR5, R5 ;  /* 0x00000005ff047c19 */ /* 0x000fe20008011605 */
[----:B------:R-:W-:Y:S01]  /*5680*/  FMUL R6, R6, UR6 ;  /* 0x0000000606067c20 */ /* 0x000fe20008400000 */
[----:B------:R-:W-:-:S02]  /*5690*/  ULDC UR5, c[0x0][0x608] ;  /* 0x0001820000057ab9 */ /* 0x000fc40000000800 */
[--C-:B------:R-:W-:Y:S01]  /*56a0*/  SHF.R.U64 R23, R21, UR5, R4.reuse ;  /* 0x0000000515177c19 */ /* 0x100fe20008001204 */
[----:B------:R1:W2:Y:S01]  /*56b0*/  F2I.U32.TRUNC.NTZ R24, R6 ;  /* 0x0000000600187305 */ /* 0x0002a2000020f000 */
[----:B------:R-:W-:Y:S01]  /*56c0*/  SHF.R.U32.HI R4, RZ, UR5, R4 ;  /* 0x00000005ff047c19 */ /* 0x000fe20008011604 */
[----:B------:R-:W-:-:S03]  /*56d0*/  ULDC UR5, c[0x0][0x658] ;  /* 0x0001960000057ab9 */ /* 0x000fc60000000800 */
[--C-:B------:R-:W-:Y:S02]  /*56e0*/  SHF.R.U64 R22, R23, UR5, R4.reuse ;  /* 0x0000000517167c19 */ /* 0x100fe40008001204 */
[----:B------:R-:W-:-:S03]  /*56f0*/  SHF.R.U32.HI R25, RZ, UR5, R4 ;  /* 0x00000005ff197c19 */ /* 0x000fc60008011604 */
[----:B------:R-:W-:Y:S02]  /*5700*/  IMAD.MOV.U32 R4, RZ, RZ, R22 ;  /* 0x000000ffff047224 */ /* 0x000fe400078e0016 */
[----:B------:R-:W-:Y:S01]  /*5710*/  IMAD.MOV.U32 R5, RZ, RZ, R25 ;  /* 0x000000ffff057224 */ /* 0x000fe200078e0019 */
[----:B-1----:R-:W-:Y:S06]  /*5720*/  @!P0 BRA `(.L_x_112) ;  /* 0x0000000000288947 */ /* 0x002fec0003800000 */
        /* <DEDUP_REMOVED lines=10> */
.L_x_112:
[----:B------:R-:W-:Y:S01]  /*57d0*/  ISETP.NE.AND P0, PT, R2, 0x1, PT ;  /* 0x000000010200780c */ /* 0x000fe20003f05270 */
[----:B------:R-:W-:Y:S01]  /*57e0*/  ULDC UR5, c[0x0][0x648] ;  /* 0x0001920000057ab9 */ /* 0x000fe20000000800 */
[----:B------:R-:W-:Y:S01]  /*57f0*/  LOP3.LUT R23, R23, UR17, RZ, 0xc0, !PT ;  /* 0x0000001117177c12 */ /* 0x000fe2000f8ec0ff */
[----:B--2---:R-:W-:Y:S01]  /*5800*/  IMAD.MOV R24, RZ, RZ, -R24 ;  /* 0x000000ffff187224 */ /* 0x004fe200078e0a18 */
[----:B------:R-:W-:Y:S01]  /*5810*/  SHF.R.U64 R4, R4, UR5, R5 ;  /* 0x0000000504047c19 */ /* 0x000fe20008001205 */
[----:B------:R-:W-:Y:S01]  /*5820*/  ULDC UR5, c[0x0][0x638] ;  /* 0x00018e0000057ab9 */ /* 0x000fe20000000800 */
[----:B------:R-:W-:Y:S01]  /*5830*/  LOP3.LUT R21, R21, UR4, RZ, 0xc0, !PT ;  /* 0x0000000415157c12 */ /* 0x000fe2000f8ec0ff */
[----:B------:R-:W-:Y:S01]  /*5840*/  ULDC UR6, c[0x0][0x610] ;  /* 0x0001840000067ab9 */ /* 0x000fe20000000800 */
[----:B------:R-:W-:Y:S02]  /*5850*/  IMAD.MOV.U32 R6, RZ, RZ, R14 ;  /* 0x000000ffff067224 */ /* 0x000fe400078e000e */
[----:B------:R-:W-:-:S02]  /*5860*/  IMAD.MOV R5, RZ, RZ, -R4 ;  /* 0x000000ffff057224 */ /* 0x000fc400078e0a04 */
[----:B------:R-:W-:Y:S02]  /*5870*/  IMAD R4, R4, UR18, R23 ;  /* 0x0000001204047c24 */ /* 0x000fe4000f8e0217 */
[----:B0-----:R-:W-:Y:S02]  /*5880*/  @P0 IMAD R15, R20, R24, R13 ;  /* 0x00000018140f0224 */ /* 0x001fe400078e020d */
[----:B------:R-:W-:Y:S01]  /*5890*/  IMAD R22, R5, UR5, R22 ;  /* 0x0000000505167c24 */ /* 0x000fe2000f8e0216 */
[----:B------:R-:W-:Y:S01]  /*58a0*/  ULDC UR5, c[0x0][0x600] ;  /* 0x0001800000057ab9 */ /* 0x000fe20000000800 */
[----:B------:R-:W-:Y:S02]  /*58b0*/  IMAD R15, R4, UR6, R15 ;  /* 0x00000006040f7c24 */ /* 0x000fe4000f8e020f */
[----:B------:R-:W-:Y:S02]  /*58c0*/  IMAD R22, R22, UR5, R21 ;  /* 0x0000000516167c24 */ /* 0x000fe4000f8e0215 */
[----:B------:R-:W-:-:S03]  /*58d0*/  IMAD.MOV.U32 R4, RZ, RZ, 0x1 ;  /* 0x00000001ff047424 */ /* 0x000fc600078e00ff */
[----:B------:R-:W-:Y:S02]  /*58e0*/  SEL R7, R22, R15, !P0 ;  /* 0x0000000f16077207 */ /* 0x000fe40004000000 */
[----:B------:R-:W-:-:S07]  /*58f0*/  SEL R13, R15, R22, !P0 ;  /* 0x000000160f0d7207 */ /* 0x000fce0004000000 */
.L_x_110:
[----:B------:R-:W-:Y:S05]  /*5900*/  BSYNC B1 ;  /* 0x0000000000017941 */ /* 0x000fea0003800000 */
.L_x_109:
[----:B------:R-:W-:-:S13]  /*5910*/  LOP3.LUT P0, RZ, R4, 0xff, RZ, 0xc0, !PT ;  /* 0x000000ff04ff7812 */ /* 0x000fda000780c0ff */
[----:B------:R-:W-:Y:S05]  /*5920*/  @P0 BRA `(.L_x_113) ;  /* 0xfffffff4003c0947 */ /* 0x000fea000383ffff */
[----:B------:R-:W-:Y:S05]  /*5930*/  BSYNC B0 ;  /* 0x0000000000007941 */ /* 0x000fea0003800000 */
.L_x_102:
[----:B------:R-:W-:-:S03]  /*5940*/  UMOV UR5, 0xffffffff ;  /* 0xffffffff00057882 */ /* 0x000fc60000000000 */
[----:B------:R-:W-:Y:S05]  /*5950*/  BRA.DIV UR5, `(.L_x_114) ;  /* 0x0000000605147947 */ /* 0x000fea000b800000 */
[----:B------:R-:W-:-:S13]  /*5960*/  ELECT P6, URZ, PT ;  /* 0x00000000003f782f */ /* 0x000fda00038c0000 */
.L_x_128:
[----:B------:R-:W-:Y:S04]  /*5970*/  BSSY B0, `(.L_x_115) ;  /* 0x000002b000007945 */ /* 0x000fe80003800000 */
[----:B------:R-:W-:Y:S05]  /*5980*/  @!P6 BRA `(.L_x_116) ;  /* 0x0000000000a4e947 */ /* 0x000fea0003800000 */
[----:B------:R-:W-:-:S04]  /*5990*/  LOP3.LUT R19, R19, 0x2, RZ, 0xfc, !PT ;  /* 0x0000000213137812 */ /* 0x000fc800078efcff */
[----:B------:R-:W-:-:S13]  /*59a0*/  ISETP.NE.AND P0, PT, R19, 0x3, PT ;  /* 0x000000031300780c */ /* 0x000fda0003f05270 */
[----:B------:R-:W-:Y:S05]  /*59b0*/  @!P0 BRA `(.L_x_117) ;  /* 0x0000000000048947 */ /* 0x000fea0003800000 */
[----:B------:R-:W-:Y:S01]  /*59c0*/  BPT.TRAP 0x1 ;  /* 0x000000040000795c */ /* 0x000fe20000300000 */
.L_x_117:
[----:B------:R-:W0:Y:S01]  /*59d0*/  S2R R5, SR_CgaCtaId ;  /* 0x0000000000057919 */ /* 0x000e220000008800 */
[----:B------:R-:W-:Y:S02]  /*59e0*/  MOV R2, 0x400 ;  /* 0x0000040000027802 */ /* 0x000fe40000000f00 */
[----:B------:R-:W-:Y:S02]  /*59f0*/  SHF.L.U32 R4, R0, 0x1f, RZ ;  /* 0x0000001f00047819 */ /* 0x000fe400000006ff */
[----:B0-----:R-:W-:-:S05]  /*5a00*/  LEA R2, R5, R2, 0x18 ;  /* 0x0000000205027211 */ /* 0x001fca00078ec0ff */
[----:B------:R-:W-:-:S04]  /*5a10*/  VIADD R2, R2, 0x20 ;  /* 0x0000002002027836 */ /* 0x000fc80000000000 */
[C---:B------:R-:W-:Y:S02]  /*5a20*/  IMAD R7, R3.reuse, 0x8, R2 ;  /* 0x0000000803077824 */ /* 0x040fe400078e0202 */
[----:B------:R-:W-:Y:S02]  /*5a30*/  VIADD R3, R3, 0x1 ;  /* 0x0000000103037836 */ /* 0x000fe40000000000 */
[----:B------:R-:W0:Y:S03]  /*5a40*/  SYNCS.PHASECHK.TRANS64.TRYWAIT P0, [R7+URZ], R4 ;  /* 0x00000004070075a7 */ /* 0x000e26000800017f */
[----:B------:R-:W-:-:S04]  /*5a50*/  ISETP.NE.AND P1, PT, R3, 0x4, PT ;  /* 0x000000040300780c */ /* 0x000fc80003f25270 */
[----:B------:R-:W-:Y:S02]  /*5a60*/  SEL R5, RZ, 0x1, P1 ;  /* 0x00000001ff057807 */ /* 0x000fe40000800000 */
[----:B------:R-:W-:Y:S02]  /*5a70*/  SEL R3, R3, RZ, P1 ;  /* 0x000000ff03037207 */ /* 0x000fe40000800000 */
[----:B------:R-:W-:-:S03]  /*5a80*/  LOP3.LUT R6, R0, R5, RZ, 0x3c, !PT ;  /* 0x0000000500067212 */ /* 0x000fc600078e3cff */
[----:B------:R-:W-:Y:S01]  /*5a90*/  IMAD R8, R3, 0x8, R2 ;  /* 0x0000000803087824 */ /* 0x000fe200078e0202 */
[----:B------:R-:W-:Y:S01]  /*5aa0*/  SHF.L.U32 R5, R6, 0x1f, RZ ;  /* 0x0000001f06057819 */ /* 0x000fe200000006ff */
[----:B0-----:R-:W-:Y:S06]  /*5ab0*/  @!P0 BRA `(.L_x_118) ;  /* 0x0000000000dc8947 */ /* 0x001fec0003800000 */
.L_x_129:
[----:B------:R-:W1:Y:S01]  /*5ac0*/  SYNCS.PHASECHK.TRANS64.TRYWAIT P0, [R8+URZ], R5 ;  /* 0x00000005080075a7 */ /* 0x000e62000800017f */
[----:B------:R-:W-:-:S05]  /*5ad0*/  VIADD R0, R3, 0x1 ;  /* 0x0000000103007836 */ /* 0x000fca0000000000 */
[----:B------:R-:W-:-:S04]  /*5ae0*/  ISETP.NE.AND P1, PT, R0, 0x4, PT ;  /* 0x000000040000780c */ /* 0x000fc80003f25270 */
[----:B------:R-:W-:Y:S02]  /*5af0*/  SEL R3, RZ, 0x1, P1 ;  /* 0x00000001ff037807 */ /* 0x000fe40000800000 */
[----:B0-----:R-:W-:Y:S02]  /*5b00*/  SEL R7, R0, RZ, P1 ;  /* 0x000000ff00077207 */ /* 0x001fe40000800000 */
[----:B------:R-:W-:-:S03]  /*5b10*/  LOP3.LUT R9, R6, R3, RZ, 0x3c, !PT ;  /* 0x0000000306097212 */ /* 0x000fc600078e3cff */
[----:B------:R-:W-:Y:S01]  /*5b20*/  IMAD R11, R7, 0x8, R2 ;  /* 0x00000008070b7824 */ /* 0x000fe200078e0202 */
[----:B------:R-:W-:Y:S01]  /*5b30*/  SHF.L.U32 R6, R9, 0x1f, RZ ;  /* 0x0000001f09067819 */ /* 0x000fe200000006ff */
[----:B-1----:R-:W-:Y:S06]  /*5b40*/  @!P0 BRA `(.L_x_119) ;  /* 0x0000000000cc8947 */ /* 0x002fec0003800000 */
.L_x_130:
[----:B------:R-:W1:Y:S01]  /*5b50*/  SYNCS.PHASECHK.TRANS64.TRYWAIT P0, [R11+URZ], R6 ;  /* 0x000000060b0075a7 */ /* 0x000e62000800017f */
[----:B------:R-:W-:-:S05]  /*5b60*/  VIADD R0, R7, 0x1 ;  /* 0x0000000107007836 */ /* 0x000fca0000000000 */
[----:B------:R-:W-:-:S04]  /*5b70*/  ISETP.NE.AND P1, PT, R0, 0x4, PT ;  /* 0x000000040000780c */ /* 0x000fc80003f25270 */
[----:B------:R-:W-:Y:S02]  /*5b80*/  SEL R4, RZ, 0x1, P1 ;  /* 0x00000001ff047807 */ /* 0x000fe40000800000 */
[----:B------:R-:W-:Y:S02]  /*5b90*/  SEL R3, R0, RZ, P1 ;  /* 0x000000ff00037207 */ /* 0x000fe40000800000 */
[----:B------:R-:W-:Y:S01]  /*5ba0*/  LOP3.LUT R0, R9, R4, RZ, 0x3c, !PT ;  /* 0x0000000409007212 */ /* 0x000fe200078e3cff */
[----:B-1----:R-:W-:Y:S06]  /*5bb0*/  @!P0 BRA `(.L_x_120) ;  /* 0x0000000000c48947 */ /* 0x002fec0003800000 */
.L_x_131:
[----:B------:R-:W-:Y:S01]  /*5bc0*/  IMAD R3, R3, 0x8, R2 ;  /* 0x0000000803037824 */ /* 0x000fe200078e0202 */
[----:B------:R-:W-:-:S07]  /*5bd0*/  SHF.L.U32 R0, R0, 0x1f, RZ ;  /* 0x0000001f00007819 */ /* 0x000fce00000006ff */
.L_x_121:
[----:B--2---:R2:W3:Y:S02]  /*5be0*/  SYNCS.PHASECHK.TRANS64.TRYWAIT P0, [R3+URZ], R0 ;  /* 0x00000000030075a7 */ /* 0x0044e4000800017f */
[----:B---3--:R-:W-:Y:S05]  /*5bf0*/  @!P0 NANOSLEEP.SYNCS 0x989680 ;  /* 0x009896800000895d */ /* 0x008fea0003900000 */
[----:B------:R-:W3:Y:S02]  /*5c00*/  @!P0 SYNCS.PHASECHK.TRANS64 P0, [R3+URZ], R0 ;  /* 0x00000000030085a7 */ /* 0x000ee4000800007f */
[----:B---3--:R-:W-:Y:S05]  /*5c10*/  @!P0 BRA `(.L_x_121) ;  /* 0xfffffffc00f08947 */ /* 0x008fea000383ffff */
.L_x_116:
[----:B------:R-:W-:Y:S05]  /*5c20*/  BSYNC B0 ;  /* 0x0000000000007941 */ /* 0x000fea0003800000 */
.L_x_115:
[----:B------:R-:W-:Y:S05]  /*5c30*/  EXIT ;  /* 0x000000000000794d */ /* 0x000fea0003800000 */
.L_x_21:
[----:B---3--:R3:W4:Y:S02]  /*5c40*/  SYNCS.PHASECHK.TRANS64.TRYWAIT P1, [R3+URZ], R0 ;  /* 0x00000000030075a7 */ /* 0x008724000802017f */
[----:B----4-:R-:W-:Y:S05]  /*5c50*/  @!P1 NANOSLEEP.SYNCS 0x989680 ;  /* 0x009896800000995d */ /* 0x010fea0003900000 */
[----:B------:R-:W4:Y:S02]  /*5c60*/  @!P1 SYNCS.PHASECHK.TRANS64 P1, [R3+URZ], R0 ;  /* 0x00000000030095a7 */ /* 0x000f24000802007f */
[----:B----4-:R-:W-:Y:S05]  /*5c70*/  @!P1 BRA `(.L_x_21) ;  /* 0xfffffffc00f09947 */ /* 0x010fea000383ffff */
[----:B------:R-:W-:Y:S05]  /*5c80*/  BRA `(.L_x_20) ;  /* 0xffffffb800047947 */ /* 0x000fea000383ffff */
.L_x_26:
[----:B-1----:R1:W2:Y:S02]  /*5c90*/  SYNCS.PHASECHK.TRANS64.TRYWAIT P1, [R5+URZ], R4 ;  /* 0x00000004050075a7 */ /* 0x0022a4000802017f */
[----:B--2---:R-:W-:Y:S05]  /*5ca0*/  @!P1 NANOSLEEP.SYNCS 0x989680 ;  /* 0x009896800000995d */ /* 0x004fea0003900000 */
[----:B------:R-:W2:Y:S02]  /*5cb0*/  @!P1 SYNCS.PHASECHK.TRANS64 P1, [R5+URZ], R4 ;  /* 0x00000004050095a7 */ /* 0x000ea4000802007f */
[----:B--2---:R-:W-:Y:S05]  /*5cc0*/  @!P1 BRA `(.L_x_26) ;  /* 0xfffffffc00f09947 */ /* 0x004fea000383ffff */
[----:B------:R-:W-:Y:S05]  /*5cd0*/  BRA `(.L_x_25) ;  /* 0xffffffb800b47947 */ /* 0x000fea000383ffff */
.L_x_103:
[----:B------:R-:W-:Y:S01]  /*5ce0*/  BSSY B1, `(.L_x_122) ;  /* 0x0000006000017945 */ /* 0x000fe20003800000 */
[----:B------:R-:W-:-:S07]  /*5cf0*/  IMAD.MOV.U32 R15, RZ, RZ, -0x1 ;  /* 0xffffffffff0f7424 */ /* 0x000fce00078e00ff */
[----:B------:R-:W-:Y:S05]  /*5d00*/  WARPSYNC.COLLECTIVE R15, `(.L_x_123) ;  /* 0x000000000f0c7348 */ /* 0x000fea0003c00000 */
[----:B------:R-:W-:Y:S02]  /*5d10*/  ELECT P6, UR62, PT ;  /* 0x00000000003e782f */ /* 0x000fe400038c0000 */
[----:B------:R-:W-:Y:S01]  /*5d20*/  MOV R14, UR62 ;  /* 0x0000003e000e7c02 */ /* 0x000fe20008000f00 */
[----:B------:R-:W-:Y:S10]  /*5d30*/  ENDCOLLECTIVE ;  /* 0x000000000000791b */ /* 0x000ff40003800000 */
.L_x_123:
[----:B------:R-:W-:Y:S05]  /*5d40*/  BSYNC B1 ;  /* 0x0000000000017941 */ /* 0x000fea0003800000 */
.L_x_122:
[----:B------:R-:W-:Y:S05]  /*5d50*/  BRA `(.L_x_124) ;  /* 0xfffffff0003c7947 */ /* 0x000fea000383ffff */
.L_x_106:
[----:B0-----:R0:W1:Y:S02]  /*5d60*/  SYNCS.PHASECHK.TRANS64.TRYWAIT P0, [R22+URZ+0x20], R13 ;  /* 0x0000200d160075a7 */ /* 0x001064000800017f */
[----:B-1----:R-:W-:Y:S05]  /*5d70*/  @!P0 NANOSLEEP.SYNCS 0x989680 ;  /* 0x009896800000895d */ /* 0x002fea0003900000 */
[----:B------:R-:W1:Y:S02]  /*5d80*/  @!P0 SYNCS.PHASECHK.TRANS64 P0, [R22+URZ+0x20], R13 ;  /* 0x0000200d160085a7 */ /* 0x000e64000800007f */
[----:B-1----:R-:W-:Y:S05]  /*5d90*/  @!P0 BRA `(.L_x_106) ;  /* 0xfffffffc00f08947 */ /* 0x002fea000383ffff */
[----:B------:R-:W-:Y:S05]  /*5da0*/  BRA `(.L_x_125) ;  /* 0xfffffff0007c7947 */ /* 0x000fea000383ffff */
.L_x_114:
[----:B------:R-:W-:Y:S01]  /*5db0*/  BSSY B0, `(.L_x_126) ;  /* 0x0000006000007945 */ /* 0x000fe20003800000 */
[----:B------:R-:W-:-:S07]  /*5dc0*/  IMAD.MOV.U32 R15, RZ, RZ, -0x1 ;  /* 0xffffffffff0f7424 */ /* 0x000fce00078e00ff */
[----:B------:R-:W-:Y:S05]  /*5dd0*/  WARPSYNC.COLLECTIVE R15, `(.L_x_127) ;  /* 0x000000000f0c7348 */ /* 0x000fea0003c00000 */
[----:B------:R-:W-:Y:S02]  /*5de0*/  ELECT P6, UR62, PT ;  /* 0x00000000003e782f */ /* 0x000fe400038c0000 */
[----:B------:R-:W-:Y:S01]  /*5df0*/  MOV R14, UR62 ;  /* 0x0000003e000e7c02 */ /* 0x000fe20008000f00 */
[----:B------:R-:W-:Y:S10]  /*5e00*/  ENDCOLLECTIVE ;  /* 0x000000000000791b */ /* 0x000ff40003800000 */
.L_x_127:
[----:B------:R-:W-:Y:S05]  /*5e10*/  BSYNC B0 ;  /* 0x0000000000007941 */ /* 0x000fea0003800000 */
.L_x_126:
[----:B------:R-:W-:Y:S05]  /*5e20*/  BRA `(.L_x_128) ;  /* 0xfffffff800d07947 */ /* 0x000fea000383ffff */
.L_x_118:
[----:B0-----:R0:W1:Y:S02]  /*5e30*/  SYNCS.PHASECHK.TRANS64.TRYWAIT P0, [R7+URZ], R4 ;  /* 0x00000004070075a7 */ /* 0x001064000800017f */
[----:B-1----:R-:W-:Y:S05]  /*5e40*/  @!P0 NANOSLEEP.SYNCS 0x989680 ;  /* 0x009896800000895d */ /* 0x002fea0003900000 */
[----:B------:R-:W1:Y:S02]  /*5e50*/  @!P0 SYNCS.PHASECHK.TRANS64 P0, [R7+URZ], R4 ;  /* 0x00000004070085a7 */ /* 0x000e64000800007f */
[----:B-1----:R-:W-:Y:S05]  /*5e60*/  @!P0 BRA `(.L_x_118) ;  /* 0xfffffffc00f08947 */ /* 0x002fea000383ffff */
[----:B------:R-:W-:Y:S05]  /*5e70*/  BRA `(.L_x_129) ;  /* 0xfffffffc00107947 */ /* 0x000fea000383ffff */
.L_x_119:
[----:B0-----:R0:W1:Y:S02]  /*5e80*/  SYNCS.PHASECHK.TRANS64.TRYWAIT P0, [R8+URZ], R5 ;  /* 0x00000005080075a7 */ /* 0x001064000800017f */
[----:B-1----:R-:W-:Y:S05]  /*5e90*/  @!P0 NANOSLEEP.SYNCS 0x989680 ;  /* 0x009896800000895d */ /* 0x002fea0003900000 */
[----:B------:R-:W1:Y:S02]  /*5ea0*/  @!P0 SYNCS.PHASECHK.TRANS64 P0, [R8+URZ], R5 ;  /* 0x00000005080085a7 */ /* 0x000e64000800007f */
[----:B-1----:R-:W-:Y:S05]  /*5eb0*/  @!P0 BRA `(.L_x_119) ;  /* 0xfffffffc00f08947 */ /* 0x002fea000383ffff */
[----:B------:R-:W-:Y:S05]  /*5ec0*/  BRA `(.L_x_130) ;  /* 0xfffffffc00207947 */ /* 0x000fea000383ffff */
.L_x_120:
[----:B-1----:R1:W2:Y:S02]  /*5ed0*/  SYNCS.PHASECHK.TRANS64.TRYWAIT P0, [R11+URZ], R6 ;  /* 0x000000060b0075a7 */ /* 0x0022a4000800017f */
[----:B--2---:R-:W-:Y:S05]  /*5ee0*/  @!P0 NANOSLEEP.SYNCS 0x989680 ;  /* 0x009896800000895d */ /* 0x004fea0003900000 */
[----:B------:R-:W2:Y:S02]  /*5ef0*/  @!P0 SYNCS.PHASECHK.TRANS64 P0, [R11+URZ], R6 ;  /* 0x000000060b0085a7 */ /* 0x000ea4000800007f */
[----:B--2---:R-:W-:Y:S05]  /*5f00*/  @!P0 BRA `(.L_x_120) ;  /* 0xfffffffc00f08947 */ /* 0x004fea000383ffff */
[----:B------:R-:W-:Y:S05]  /*5f10*/  BRA `(.L_x_131) ;  /* 0xfffffffc00287947 */ /* 0x000fea000383ffff */
.L_x_132:
[----:B------:R-:W-:-:S00]  /*5f20*/  BRA `(.L_x_132) ;  /* 0xfffffffc00fc7947 */ /* 0x000fc0000383ffff */
[----:B------:R-:W-:-:S00]  /*5f30*/  NOP ;  /* 0x0000000000007918 */ /* 0x000fc00000000000 */
        /* <DEDUP_REMOVED lines=12> */
.L_x_133:


//--------------------- .nv.global.init           --------------------------
	.section	.nv.global.init,"aw",@progbits
.nv.global.init:
	.type		$str$22,@object
	.size		$str$22,($str$23 - $str$22)
$str$22:
        /*0000*/ 	.byte	0x6b, 0x5f, 0x74, 0x69, 0x6c, 0x65, 0x5f, 0x63, 0x6f, 0x75, 0x6e, 0x74, 0x20, 0x3e, 0x3d, 0x20
        /*0010*/ 	.byte	0x31, 0x00
	.type		$str$23,@object
	.size		$str$23,(__unnamed_1 - $str$23)
$str$23:
        /*0012*/ 	.byte	0x2f, 0x74, 0x6d, 0x70, 0x2f, 0x63, 0x75, 0x74, 0x6c, 0x61, 0x73, 0x73, 0x5f, 0x73, 0x77, 0x65
        /*0022*/ 	.byte	0x65, 0x70, 0x5f, 0x73, 0x72, 0x63, 0x2f, 0x69, 0x6e, 0x63, 0x6c, 0x75, 0x64, 0x65, 0x2f, 0x63
        /*0032*/ 	.byte	0x75, 0x74, 0x6c, 0x61, 0x73, 0x73, 0x2f, 0x67, 0x65, 0x6d, 0x6d, 0x2f, 0x63, 0x6f, 0x6c, 0x6c
        /*0042*/ 	.byte	0x65, 0x63, 0x74, 0x69, 0x76, 0x65, 0x2f, 0x73, 0x6d, 0x39, 0x30, 0x5f, 0x6d, 0x6d, 0x61, 0x5f
        /*0052*/ 	.byte	0x74, 0x6d, 0x61, 0x5f, 0x67, 0x6d, 0x6d, 0x61, 0x5f, 0x73, 0x73, 0x5f, 0x77, 0x61, 0x72, 0x70
        /*0062*/ 	.byte	0x73, 0x70, 0x65, 0x63, 0x69, 0x61, 0x6c, 0x69, 0x7a, 0x65, 0x64, 0x2e, 0x68, 0x70, 0x70, 0x00
	.type		__unnamed_1,@object
	.size		__unnamed_1,(.L_0 - __unnamed_1)
__unnamed_1:
        /*0072*/ 	.byte	0x76, 0x6f, 0x69, 0x64, 0x20, 0x63, 0x75, 0x74, 0x6c, 0x61, 0x73, 0x73, 0x3a, 0x3a, 0x67, 0x65
        /* <DEDUP_REMOVED lines=180> */
        /*0bc2*/ 	.byte	0x3a, 0x3a, 0x69, 0x64, 0x65, 0x6e, 0x74, 0x69, 0x74, 0x79, 0x5d, 0x00
.L_0:


//--------------------- .nv.shared._ZN7cutlass13device_kernelINS_4gemm6kernel13GemmUniversalIN4cute5tupleIJiiiiEEENS1_10collective13CollectiveMmaINS1_34MainloopSm90TmaGmmaWarpSpecializedILi4ENS5_IJNS4_1CILi1EEENSA_ILi2EEESB_EEENS1_35KernelTmaWarpSpecializedCooperativeEEENS5_IJNSA_ILi128EEENSA_ILi64EEENSA_ILi32EEEEEENS_10bfloat16_tENS5_IJlSB_lEEESK_SL_NS4_8TiledMMAINS4_8MMA_AtomIJNS4_4SM904GMMA27MMA_64x64x16_F32BF16BF16_SSILNSP_5MajorE0ELSR_0ELNSP_7ScaleInE1ELSS_1EEEEEENS4_6LayoutINS5_IJSC_SB_SB_EEENS5_IJSB_NSA_ILi0EEESX_EEEEENS5_IJNS4_10UnderscoreES10_S10_EEEEENS4_23SM90_TMA_LOAD_MULTICASTENS4_14ComposedLayoutINS4_7SwizzleILi2ELi4ELi3EEENS4_18smem_ptr_flag_bitsILi16EEENSV_INS5_IJNSA_ILi8EEESI_EEENS5_IJSI_SB_EEEEEEEvNS4_8identityENS4_13SM90_TMA_LOADES1D_vS1E_EENS_8epilogue10collective6detail29Sm90TmaWarpSpecializedAdapterINS1I_15DefaultEpilogueISK_SL_SL_NS1H_6thread17LinearCombinationISK_Li1EffLNS1M_9ScaleType4KindE0ELNS_15FloatRoundStyleE2ESK_EENS1_15EpilogueDefaultEEEEEvvEEEEvNT_6ParamsE --------------------------
	.section	.nv.shared._ZN7cutlass13device_kernelINS_4gemm6kernel13GemmUniversalIN4cute5tupleIJiiiiEEENS1_10collective13CollectiveMmaINS1_34MainloopSm90TmaGmmaWarpSpecializedILi4ENS5_IJNS4_1CILi1EEENSA_ILi2EEESB_EEENS1_35KernelTmaWarpSpecializedCooperativeEEENS5_IJNSA_ILi128EEENSA_ILi64EEENSA_ILi32EEEEEENS_10bfloat16_tENS5_IJlSB_lEEESK_SL_NS4_8TiledMMAINS4_8MMA_AtomIJNS4_4SM904GMMA27MMA_64x64x16_F32BF16BF16_SSILNSP_5MajorE0ELSR_0ELNSP_7ScaleInE1ELSS_1EEEEEENS4_6LayoutINS5_IJSC_SB_SB_EEENS5_IJSB_NSA_ILi0EEESX_EEEEENS5_IJNS4_10UnderscoreES10_S10_EEEEENS4_23SM90_TMA_LOAD_MULTICASTENS4_14ComposedLayoutINS4_7SwizzleILi2ELi4ELi3EEENS4_18smem_ptr_flag_bitsILi16EEENSV_INS5_IJNSA_ILi8EEESI_EEENS5_IJSI_SB_EEEEEEEvNS4_8identityENS4_13SM90_TMA_LOADES1D_vS1E_EENS_8epilogue10collective6detail29Sm90TmaWarpSpecializedAdapterINS1I_15DefaultEpilogueISK_SL_SL_NS1H_6thread17LinearCombinationISK_Li1EffLNS1M_9ScaleType4KindE0ELNS_15FloatRoundStyleE2ESK_EENS1_15EpilogueDefaultEEEEEvvEEEEvNT_6ParamsE,"aw",@nobits
	.sectionflags	@""
	.align	16
	.zero		1024


//--------------------- .nv.shared.reserved.0     --------------------------
	.section	.nv.shared.reserved.0,"aw",@nobits
	.weak		__nv_reservedSMEM_offset_0_alias
	.size		__nv_reservedSMEM_offset_0_alias, 0, 0
	.other		__nv_reservedSMEM_offset_0_alias,@"STO_CUDA_RESERVED_SHARED STV_DEFAULT"
__nv_reservedSMEM_offset_0_alias:
	.zero		0


//--------------------- .nv.global                --------------------------
	.section	.nv.global,"aw",@nobits
.nv.global:
	.type		_ZN39_INTERNAL_fd73ef93_4_k_cu_0e79c60f_29174cute1_E,@object
	.size		_ZN39_INTERNAL_fd73ef93_4_k_cu_0e79c60f_29174cute1_E,(_ZN39_INTERNAL_fd73ef93_4_k_cu_0e79c60f_29174cuda3std3__45__cpo6cbeginE - _ZN39_INTERNAL_fd73ef93_4_k_cu_0e79c60f_29174cute1_E)
_ZN39_INTERNAL_fd73ef93_4_k_cu_0e79c60f_29174cute1_E:
	.zero		1
	.type		_ZN39_INTERNAL_fd73ef93_4_k_cu_0e79c60f_29174cuda3std3__45__cpo6cbeginE,@object
	.size		_ZN39_INTERNAL_fd73ef93_4_k_cu_0e79c60f_29174cuda3std3__45__cpo6cbeginE,(_ZN39_INTERNAL_fd73ef93_4_k_cu_0e79c60f_29174cuda3std3__48in_placeE - _ZN39_INTERNAL_fd73ef93_4_k_cu_0e79c60f_29174cuda3std3__45__cpo6cbeginE)
_ZN39_INTERNAL_fd73ef93_4_k_cu_0e79c60f_29174cuda3std3__45__cpo6cbeginE:
	.zero		1
	.type		_ZN39_INTERNAL_fd73ef93_4_k_cu_0e79c60f_29174cuda3std3__48in_placeE,@object
	.size		_ZN39_INTERNAL_fd73ef93_4_k_cu_0e79c60f_29174cuda3std3__48in_placeE,(_ZN39_INTERNAL_fd73ef93_4_k_cu_0e79c60f_29174cuda3std6ranges3__45__cpo9iter_moveE - _ZN39_INTERNAL_fd73ef93_4_k_cu_0e79c60f_29174cuda3std3__48in_placeE)
_ZN39_INTERNAL_fd73ef93_4_k_cu_0e79c60f_29174cuda3std3__48in_placeE:
	.zero		1
	.type		_ZN39_INTERNAL_fd73ef93_4_k_cu_0e79c60f_29174cuda3std6ranges3__45__cpo9iter_moveE,@object
	.size		_ZN39_INTERNAL_fd73ef93_4_k_cu_0e79c60f_29174cuda3std6ranges3__45__cpo9iter_moveE,(_ZN39_INTERNAL_fd73ef93_4_k_cu_0e79c60f_29174cuda3std3__45__cpo5beginE - _ZN39_INTERNAL_fd73ef93_4_k_cu_0e79c60f_29174cuda3std6ranges3__45__cpo9iter_moveE)
_ZN39_INTERNAL_fd73ef93_4_k_cu_0e79c60f_29174cuda3std6ranges3__45__cpo9iter_moveE:
	.zero		1
	.type		_ZN39_INTERNAL_fd73ef93_4_k_cu_0e79c60f_29174cuda3std3__45__cpo5beginE,@object
	.size		_ZN39_INTERNAL_fd73ef93_4_k_cu_0e79c60f_29174cuda3std3__45__cpo5beginE,(_ZN39_INTERNAL_fd73ef93_4_k_cu_0e79c60f_29174cuda3std3__441_GLOBAL__N__fd73ef93_4_k_cu_0e79c60f_29176ignoreE - _ZN39_INTERNAL_fd73ef93_4_k_cu_0e79c60f_29174cuda3std3__45__cpo5beginE)
_ZN39_INTERNAL_fd73ef93_4_k_cu_0e79c60f_29174cuda3std3__45__cpo5beginE:
	.zero		1
	.type		_ZN39_INTERNAL_fd73ef93_4_k_cu_0e79c60f_29174cuda3std3__441_GLOBAL__N__fd73ef93_4_k_cu_0e79c60f_29176ignoreE,@object
	.size		_ZN39_INTERNAL_fd73ef93_4_k_cu_0e79c60f_29174cuda3std3__441_GLOBAL__N__fd73ef93_4_k_cu_0e79c60f_29176ignoreE,(_ZN39_INTERNAL_fd73ef93_4_k_cu_0e79c60f_29174cute7productE - _ZN39_INTERNAL_fd73ef93_4_k_cu_0e79c60f_29174cuda3std3__441_GLOBAL__N__fd73ef93_4_k_cu_0e79c60f_29176ignoreE)
_ZN39_INTERNAL_fd73ef93_4_k_cu_0e79c60f_29174cuda3std3__441_GLOBAL__N__fd73ef93_4_k_cu_0e79c60f_29176ignoreE:
	.zero		1
	.type		_ZN39_INTERNAL_fd73ef93_4_k_cu_0e79c60f_29174cute7productE,@object
	.size		_ZN39_INTERNAL_fd73ef93_4_k_cu_0e79c60f_29174cute7productE,(_ZN39_INTERNAL_fd73ef93_4_k_cu_0e79c60f_29174cuda3std3__45__cpo3endE - _ZN39_INTERNAL_fd73ef93_4_k_cu_0e79c60f_29174cute7productE)
_ZN39_INTERNAL_fd73ef93_4_k_cu_0e79c60f_29174cute7productE:
	.zero		1
	.type		_ZN39_INTERNAL_fd73ef93_4_k_cu_0e79c60f_29174cuda3std3__45__cpo3endE,@object
	.size		_ZN39_INTERNAL_fd73ef93_4_k_cu_0e79c60f_29174cuda3std3__45__cpo3endE,(_ZN39_INTERNAL_fd73ef93_4_k_cu_0e79c60f_29174cuda3std3__419piecewise_constructE - _ZN39_INTERNAL_fd73ef93_4_k_cu_0e79c60f_29174cuda3std3__45__cpo3endE)
_ZN39_INTERNAL_fd73ef93_4_k_cu_0e79c60f_29174cuda3std3__45__cpo3endE:
	.zero		1
	.type		_ZN39_INTERNAL_fd73ef93_4_k_cu_0e79c60f_29174cuda3std3__419piecewise_constructE,@object
	.size		_ZN39_INTERNAL_fd73ef93_4_k_cu_0e79c60f_29174cuda3std3__419piecewise_constructE,(_ZN39_INTERNAL_fd73ef93_4_k_cu_0e79c60f_29174cuda3std3__45__cpo4cendE - _ZN39_INTERNAL_fd73ef93_4_k_cu_0e79c60f_29174cuda3std3__419piecewise_constructE)
_ZN39_INTERNAL_fd73ef93_4_k_cu_0e79c60f_29174cuda3std3__419piecewise_constructE:
	.zero		1
	.type		_ZN39_INTERNAL_fd73ef93_4_k_cu_0e79c60f_29174cuda3std3__45__cpo4cendE,@object
	.size		_ZN39_INTERNAL_fd73ef93_4_k_cu_0e79c60f_29174cuda3std3__45__cpo4cendE,(_ZN39_INTERNAL_fd73ef93_4_k_cu_0e79c60f_29174cuda3std6ranges3__45__cpo4swapE - _ZN39_INTERNAL_fd73ef93_4_k_cu_0e79c60f_29174cuda3std3__45__cpo4cendE)
_ZN39_INTERNAL_fd73ef93_4_k_cu_0e79c60f_29174cuda3std3__45__cpo4cendE:
	.zero		1
	.type		_ZN39_INTERNAL_fd73ef93_4_k_cu_0e79c60f_29174cuda3std6ranges3__45__cpo4swapE,@object
	.size		_ZN39_INTERNAL_fd73ef93_4_k_cu_0e79c60f_29174cuda3std6ranges3__45__cpo4swapE,(.L_8 - _ZN39_INTERNAL_fd73ef93_4_k_cu_0e79c60f_29174cuda3std6ranges3__45__cpo4swapE)
_ZN39_INTERNAL_fd73ef93_4_k_cu_0e79c60f_29174cuda3std6ranges3__45__cpo4swapE:
	.zero		1
.L_8:


//--------------------- .nv.constant0._ZN7cutlass13device_kernelINS_4gemm6kernel13GemmUniversalIN4cute5tupleIJiiiiEEENS1_10collective13CollectiveMmaINS1_34MainloopSm90TmaGmmaWarpSpecializedILi4ENS5_IJNS4_1CILi1EEENSA_ILi2EEESB_EEENS1_35KernelTmaWarpSpecializedCooperativeEEENS5_IJNSA_ILi128EEENSA_ILi64EEENSA_ILi32EEEEEENS_10bfloat16_tENS5_IJlSB_lEEESK_SL_NS4_8TiledMMAINS4_8MMA_AtomIJNS4_4SM904GMMA27MMA_64x64x16_F32BF16BF16_SSILNSP_5MajorE0ELSR_0ELNSP_7ScaleInE1ELSS_1EEEEEENS4_6LayoutINS5_IJSC_SB_SB_EEENS5_IJSB_NSA_ILi0EEESX_EEEEENS5_IJNS4_10UnderscoreES10_S10_EEEEENS4_23SM90_TMA_LOAD_MULTICASTENS4_14ComposedLayoutINS4_7SwizzleILi2ELi4ELi3EEENS4_18smem_ptr_flag_bitsILi16EEENSV_INS5_IJNSA_ILi8EEESI_EEENS5_IJSI_SB_EEEEEEEvNS4_8identityENS4_13SM90_TMA_LOADES1D_vS1E_EENS_8epilogue10collective6detail29Sm90TmaWarpSpecializedAdapterINS1I_15DefaultEpilogueISK_SL_SL_NS1H_6thread17LinearCombinationISK_Li1EffLNS1M_9ScaleType4KindE0ELNS_15FloatRoundStyleE2ESK_EENS1_15EpilogueDefaultEEEEEvvEEEEvNT_6ParamsE --------------------------
	.section	.nv.constant0._ZN7cutlass13device_kernelINS_4gemm6kernel13GemmUniversalIN4cute5tupleIJiiiiEEENS1_10collective13CollectiveMmaINS1_34MainloopSm90TmaGmmaWarpSpecializedILi4ENS5_IJNS4_1CILi1EEENSA_ILi2EEESB_EEENS1_35KernelTmaWarpSpecializedCooperativeEEENS5_IJNSA_ILi128EEENSA_ILi64EEENSA_ILi32EEEEEENS_10bfloat16_tENS5_IJlSB_lEEESK_SL_NS4_8TiledMMAINS4_8MMA_AtomIJNS4_4SM904GMMA27MMA_64x64x16_F32BF16BF16_SSILNSP_5MajorE0ELSR_0ELNSP_7ScaleInE1ELSS_1EEEEEENS4_6LayoutINS5_IJSC_SB_SB_EEENS5_IJSB_NSA_ILi0EEESX_EEEEENS5_IJNS4_10UnderscoreES10_S10_EEEEENS4_23SM90_TMA_LOAD_MULTICASTENS4_14ComposedLayoutINS4_7SwizzleILi2ELi4ELi3EEENS4_18smem_ptr_flag_bitsILi16EEENSV_INS5_IJNSA_ILi8EEESI_EEENS5_IJSI_SB_EEEEEEEvNS4_8identityENS4_13SM90_TMA_LOADES1D_vS1E_EENS_8epilogue10collective6detail29Sm90TmaWarpSpecializedAdapterINS1I_15DefaultEpilogueISK_SL_SL_NS1H_6thread17LinearCombinationISK_Li1EffLNS1M_9ScaleType4KindE0ELNS_15FloatRoundStyleE2ESK_EENS1_15EpilogueDefaultEEEEEvvEEEEvNT_6ParamsE,"a",@progbits
	.sectionflags	@""
	.align	4
.nv.constant0._ZN7cutlass13device_kernelINS_4gemm6kernel13GemmUniversalIN4cute5tupleIJiiiiEEENS1_10collective13CollectiveMmaINS1_34MainloopSm90TmaGmmaWarpSpecializedILi4ENS5_IJNS4_1CILi1EEENSA_ILi2EEESB_EEENS1_35KernelTmaWarpSpecializedCooperativeEEENS5_IJNSA_ILi128EEENSA_ILi64EEENSA_ILi32EEEEEENS_10bfloat16_tENS5_IJlSB_lEEESK_SL_NS4_8TiledMMAINS4_8MMA_AtomIJNS4_4SM904GMMA27MMA_64x64x16_F32BF16BF16_SSILNSP_5MajorE0ELSR_0ELNSP_7ScaleInE1ELSS_1EEEEEENS4_6LayoutINS5_IJSC_SB_SB_EEENS5_IJSB_NSA_ILi0EEESX_EEEEENS5_IJNS4_10UnderscoreES10_S10_EEEEENS4_23SM90_TMA_LOAD_MULTICASTENS4_14ComposedLayoutINS4_7SwizzleILi2ELi4ELi3EEENS4_18smem_ptr_flag_bitsILi16EEENSV_INS5_IJNSA_ILi8EEESI_EEENS5_IJSI_SB_EEEEEEEvNS4_8identityENS4_13SM90_TMA_LOADES1D_vS1E_EENS_8epilogue10collective6detail29Sm90TmaWarpSpecializedAdapterINS1I_15DefaultEpilogueISK_SL_SL_NS1H_6thread17LinearCombinationISK_Li1EffLNS1M_9ScaleType4KindE0ELNS_15FloatRoundStyleE2ESK_EENS1_15EpilogueDefaultEEEEEvvEEEEvNT_6ParamsE:
	.zero		1664


//--------------------- SYMBOLS --------------------------

	.type		.nv.reservedSmem.offset0,@object
	.size		.nv.reservedSmem.offset0,0x4
	.type		__assertfail,@function
